//
// Generated by NVIDIA NVVM Compiler
//
// Compiler Build ID: CL-36424714
// Cuda compilation tools, release 13.0, V13.0.88
// Based on NVVM 20.0.0
//

.version 9.0
.target sm_100
.address_size 64

	// .globl	main_kernel1
// _ZZ12main_kernel2E15A_global_shared has been demoted
// _ZZ12main_kernel2E15B_global_shared has been demoted

.visible .entry main_kernel1(
	.param .u64 .ptr .align 1 main_kernel1_param_0,
	.param .u64 .ptr .align 1 main_kernel1_param_1
)
.maxntid 1024
{
	.reg .b32 	%r<76>;
	.reg .b64 	%rd<9>;

	ld.param.u64 	%rd1, [main_kernel1_param_0];
	ld.param.u64 	%rd2, [main_kernel1_param_1];
	mov.u32 	%r1, %ctaid.x;
	shl.b32 	%r2, %r1, 18;
	mov.u32 	%r3, %tid.y;
	shl.b32 	%r4, %r3, 13;
	add.s32 	%r5, %r2, %r4;
	mov.u32 	%r6, %tid.x;
	shl.b32 	%r7, %r6, 8;
	add.s32 	%r8, %r5, %r7;
	shl.b32 	%r9, %r6, 4;
	mad.lo.s32 	%r10, %r3, -7680, %r5;
	add.s32 	%r11, %r10, %r9;
	cvta.to.global.u64 	%rd3, %rd2;
	cvta.to.global.u64 	%rd4, %rd1;
	cvt.u64.u32 	%rd5, %r8;
	add.s64 	%rd6, %rd4, %rd5;
	cvt.u64.u32 	%rd7, %r11;
	add.s64 	%rd8, %rd3, %rd7;
	ld.global.nc.v4.u32 	{%r12, %r13, %r14, %r15}, [%rd8];
	st.global.v4.u32 	[%rd6], {%r12, %r13, %r14, %r15};
	ld.global.nc.v4.u32 	{%r16, %r17, %r18, %r19}, [%rd8+16384];
	st.global.v4.u32 	[%rd6+16], {%r16, %r17, %r18, %r19};
	ld.global.nc.v4.u32 	{%r20, %r21, %r22, %r23}, [%rd8+32768];
	st.global.v4.u32 	[%rd6+32], {%r20, %r21, %r22, %r23};
	ld.global.nc.v4.u32 	{%r24, %r25, %r26, %r27}, [%rd8+49152];
	st.global.v4.u32 	[%rd6+48], {%r24, %r25, %r26, %r27};
	ld.global.nc.v4.u32 	{%r28, %r29, %r30, %r31}, [%rd8+65536];
	st.global.v4.u32 	[%rd6+64], {%r28, %r29, %r30, %r31};
	ld.global.nc.v4.u32 	{%r32, %r33, %r34, %r35}, [%rd8+81920];
	st.global.v4.u32 	[%rd6+80], {%r32, %r33, %r34, %r35};
	ld.global.nc.v4.u32 	{%r36, %r37, %r38, %r39}, [%rd8+98304];
	st.global.v4.u32 	[%rd6+96], {%r36, %r37, %r38, %r39};
	ld.global.nc.v4.u32 	{%r40, %r41, %r42, %r43}, [%rd8+114688];
	st.global.v4.u32 	[%rd6+112], {%r40, %r41, %r42, %r43};
	ld.global.nc.v4.u32 	{%r44, %r45, %r46, %r47}, [%rd8+131072];
	st.global.v4.u32 	[%rd6+128], {%r44, %r45, %r46, %r47};
	ld.global.nc.v4.u32 	{%r48, %r49, %r50, %r51}, [%rd8+147456];
	st.global.v4.u32 	[%rd6+144], {%r48, %r49, %r50, %r51};
	ld.global.nc.v4.u32 	{%r52, %r53, %r54, %r55}, [%rd8+163840];
	st.global.v4.u32 	[%rd6+160], {%r52, %r53, %r54, %r55};
	ld.global.nc.v4.u32 	{%r56, %r57, %r58, %r59}, [%rd8+180224];
	st.global.v4.u32 	[%rd6+176], {%r56, %r57, %r58, %r59};
	ld.global.nc.v4.u32 	{%r60, %r61, %r62, %r63}, [%rd8+196608];
	st.global.v4.u32 	[%rd6+192], {%r60, %r61, %r62, %r63};
	ld.global.nc.v4.u32 	{%r64, %r65, %r66, %r67}, [%rd8+212992];
	st.global.v4.u32 	[%rd6+208], {%r64, %r65, %r66, %r67};
	ld.global.nc.v4.u32 	{%r68, %r69, %r70, %r71}, [%rd8+229376];
	st.global.v4.u32 	[%rd6+224], {%r68, %r69, %r70, %r71};
	ld.global.nc.v4.u32 	{%r72, %r73, %r74, %r75}, [%rd8+245760];
	st.global.v4.u32 	[%rd6+240], {%r72, %r73, %r74, %r75};
	ret;

}
	// .globl	main_kernel2
.visible .entry main_kernel2(
	.param .u64 .ptr .align 1 main_kernel2_param_0,
	.param .u64 .ptr .align 1 main_kernel2_param_1,
	.param .u64 .ptr .align 1 main_kernel2_param_2
)
.maxntid 128
{
	.reg .pred 	%p<2>;
	.reg .b32 	%r<646>;
	.reg .b64 	%rd<28>;
	// demoted variable
	.shared .align 1 .b8 _ZZ12main_kernel2E15A_global_shared[2048];
	// demoted variable
	.shared .align 1 .b8 _ZZ12main_kernel2E15B_global_shared[8192];
	ld.param.u64 	%rd4, [main_kernel2_param_0];
	ld.param.u64 	%rd5, [main_kernel2_param_1];
	ld.param.u64 	%rd3, [main_kernel2_param_2];
	cvta.to.global.u64 	%rd1, %rd5;
	cvta.to.global.u64 	%rd2, %rd4;
	mov.u32 	%r277, %tid.y;
	shl.b32 	%r278, %r277, 10;
	mov.u32 	%r279, %tid.z;
	shl.b32 	%r280, %r279, 9;
	add.s32 	%r281, %r278, %r280;
	mov.u32 	%r282, %tid.x;
	shl.b32 	%r283, %r282, 8;
	and.b32  	%r284, %r283, 256;
	or.b32  	%r285, %r281, %r284;
	shl.b32 	%r286, %r282, 3;
	and.b32  	%r287, %r286, 1008;
	add.s32 	%r288, %r285, %r287;
	mov.u32 	%r289, _ZZ12main_kernel2E15A_global_shared;
	add.s32 	%r1, %r289, %r288;
	mov.u32 	%r290, %ctaid.x;
	shl.b32 	%r291, %r290, 20;
	shl.b32 	%r292, %r277, 19;
	add.s32 	%r2, %r291, %r292;
	shl.b32 	%r293, %r279, 18;
	add.s32 	%r294, %r2, %r293;
	or.b32  	%r295, %r294, %r284;
	add.s32 	%r515, %r295, %r287;
	shl.b32 	%r296, %r277, 12;
	shl.b32 	%r4, %r279, 11;
	add.s32 	%r297, %r296, %r4;
	or.b32  	%r298, %r297, %r284;
	add.s32 	%r299, %r298, %r287;
	mov.u32 	%r5, %ctaid.y;
	shl.b32 	%r300, %r5, 22;
	shl.b32 	%r301, %r277, 21;
	shl.b32 	%r302, %r279, 20;
	shl.b32 	%r303, %r279, 12;
	mov.u32 	%r304, _ZZ12main_kernel2E15B_global_shared;
	add.s32 	%r6, %r304, %r299;
	add.s32 	%r7, %r289, %r278;
	add.s32 	%r8, %r304, %r303;
	add.s32 	%r9, %r7, 256;
	add.s32 	%r10, %r7, 768;
	add.s32 	%r11, %r8, 256;
	add.s32 	%r12, %r8, 1280;
	add.s32 	%r305, %r300, %r301;
	add.s32 	%r306, %r305, %r302;
	or.b32  	%r307, %r306, %r284;
	add.s32 	%r516, %r307, %r287;
	mov.b32 	%r517, 0;
	mov.u32 	%r518, %r517;
	mov.u32 	%r519, %r517;
	mov.u32 	%r520, %r517;
	mov.u32 	%r521, %r517;
	mov.u32 	%r522, %r517;
	mov.u32 	%r523, %r517;
	mov.u32 	%r524, %r517;
	mov.u32 	%r525, %r517;
	mov.u32 	%r526, %r517;
	mov.u32 	%r527, %r517;
	mov.u32 	%r528, %r517;
	mov.u32 	%r529, %r517;
	mov.u32 	%r530, %r517;
	mov.u32 	%r531, %r517;
	mov.u32 	%r532, %r517;
	mov.u32 	%r533, %r517;
	mov.u32 	%r534, %r517;
	mov.u32 	%r535, %r517;
	mov.u32 	%r536, %r517;
	mov.u32 	%r537, %r517;
	mov.u32 	%r538, %r517;
	mov.u32 	%r539, %r517;
	mov.u32 	%r540, %r517;
	mov.u32 	%r541, %r517;
	mov.u32 	%r542, %r517;
	mov.u32 	%r543, %r517;
	mov.u32 	%r544, %r517;
	mov.u32 	%r545, %r517;
	mov.u32 	%r546, %r517;
	mov.u32 	%r547, %r517;
	mov.u32 	%r548, %r517;
	mov.u32 	%r549, %r517;
	mov.u32 	%r550, %r517;
	mov.u32 	%r551, %r517;
	mov.u32 	%r552, %r517;
	mov.u32 	%r553, %r517;
	mov.u32 	%r554, %r517;
	mov.u32 	%r555, %r517;
	mov.u32 	%r556, %r517;
	mov.u32 	%r557, %r517;
	mov.u32 	%r558, %r517;
	mov.u32 	%r559, %r517;
	mov.u32 	%r560, %r517;
	mov.u32 	%r561, %r517;
	mov.u32 	%r562, %r517;
	mov.u32 	%r563, %r517;
	mov.u32 	%r564, %r517;
	mov.u32 	%r565, %r517;
	mov.u32 	%r566, %r517;
	mov.u32 	%r567, %r517;
	mov.u32 	%r568, %r517;
	mov.u32 	%r569, %r517;
	mov.u32 	%r570, %r517;
	mov.u32 	%r571, %r517;
	mov.u32 	%r572, %r517;
	mov.u32 	%r573, %r517;
	mov.u32 	%r574, %r517;
	mov.u32 	%r575, %r517;
	mov.u32 	%r576, %r517;
	mov.u32 	%r577, %r517;
	mov.u32 	%r578, %r517;
	mov.u32 	%r579, %r517;
	mov.u32 	%r580, %r517;
	mov.u32 	%r581, %r517;
	mov.u32 	%r582, %r517;
	mov.u32 	%r583, %r517;
	mov.u32 	%r584, %r517;
	mov.u32 	%r585, %r517;
	mov.u32 	%r586, %r517;
	mov.u32 	%r587, %r517;
	mov.u32 	%r588, %r517;
	mov.u32 	%r589, %r517;
	mov.u32 	%r590, %r517;
	mov.u32 	%r591, %r517;
	mov.u32 	%r592, %r517;
	mov.u32 	%r593, %r517;
	mov.u32 	%r594, %r517;
	mov.u32 	%r595, %r517;
	mov.u32 	%r596, %r517;
	mov.u32 	%r597, %r517;
	mov.u32 	%r598, %r517;
	mov.u32 	%r599, %r517;
	mov.u32 	%r600, %r517;
	mov.u32 	%r601, %r517;
	mov.u32 	%r602, %r517;
	mov.u32 	%r603, %r517;
	mov.u32 	%r604, %r517;
	mov.u32 	%r605, %r517;
	mov.u32 	%r606, %r517;
	mov.u32 	%r607, %r517;
	mov.u32 	%r608, %r517;
	mov.u32 	%r609, %r517;
	mov.u32 	%r610, %r517;
	mov.u32 	%r611, %r517;
	mov.u32 	%r612, %r517;
	mov.u32 	%r613, %r517;
	mov.u32 	%r614, %r517;
	mov.u32 	%r615, %r517;
	mov.u32 	%r616, %r517;
	mov.u32 	%r617, %r517;
	mov.u32 	%r618, %r517;
	mov.u32 	%r619, %r517;
	mov.u32 	%r620, %r517;
	mov.u32 	%r621, %r517;
	mov.u32 	%r622, %r517;
	mov.u32 	%r623, %r517;
	mov.u32 	%r624, %r517;
	mov.u32 	%r625, %r517;
	mov.u32 	%r626, %r517;
	mov.u32 	%r627, %r517;
	mov.u32 	%r628, %r517;
	mov.u32 	%r629, %r517;
	mov.u32 	%r630, %r517;
	mov.u32 	%r631, %r517;
	mov.u32 	%r632, %r517;
	mov.u32 	%r633, %r517;
	mov.u32 	%r634, %r517;
	mov.u32 	%r635, %r517;
	mov.u32 	%r636, %r517;
	mov.u32 	%r637, %r517;
	mov.u32 	%r638, %r517;
	mov.u32 	%r639, %r517;
	mov.u32 	%r640, %r517;
	mov.u32 	%r641, %r517;
	mov.u32 	%r642, %r517;
	mov.u32 	%r643, %r517;
	mov.u32 	%r644, %r517;
	mov.u32 	%r645, %r517;
$L__BB1_1:
	bar.sync 	0;
	cvt.u64.u32 	%rd6, %r515;
	add.s64 	%rd7, %rd2, %rd6;
	ld.global.nc.v4.u32 	{%r308, %r309, %r310, %r311}, [%rd7];
	st.shared.v4.u32 	[%r1], {%r308, %r309, %r310, %r311};
	cvt.u64.u32 	%rd8, %r516;
	add.s64 	%rd9, %rd1, %rd8;
	ld.global.nc.v4.u32 	{%r312, %r313, %r314, %r315}, [%rd9];
	st.shared.v4.u32 	[%r6], {%r312, %r313, %r314, %r315};
	ld.global.nc.v4.u32 	{%r316, %r317, %r318, %r319}, [%rd9+262144];
	st.shared.v4.u32 	[%r6+512], {%r316, %r317, %r318, %r319};
	ld.global.nc.v4.u32 	{%r320, %r321, %r322, %r323}, [%rd9+524288];
	st.shared.v4.u32 	[%r6+1024], {%r320, %r321, %r322, %r323};
	ld.global.nc.v4.u32 	{%r324, %r325, %r326, %r327}, [%rd9+786432];
	st.shared.v4.u32 	[%r6+1536], {%r324, %r325, %r326, %r327};
	bar.sync 	0;
	mov.b32 	%r328, 16;
	wmma.load.a.sync.aligned.row.m16n16k16.shared.s8 	{%r329, %r330}, [%r7], %r328;
	add.s32 	%r331, %r7, 512;
	wmma.load.a.sync.aligned.row.m16n16k16.shared.s8 	{%r332, %r333}, [%r331], %r328;
	wmma.load.b.sync.aligned.col.m16n16k16.shared.s8 	{%r334, %r335}, [%r8], %r328;
	add.s32 	%r336, %r8, 512;
	wmma.load.b.sync.aligned.col.m16n16k16.shared.s8 	{%r337, %r338}, [%r336], %r328;
	add.s32 	%r339, %r8, 1024;
	wmma.load.b.sync.aligned.col.m16n16k16.shared.s8 	{%r340, %r341}, [%r339], %r328;
	add.s32 	%r342, %r8, 1536;
	wmma.load.b.sync.aligned.col.m16n16k16.shared.s8 	{%r343, %r344}, [%r342], %r328;
	add.s32 	%r345, %r8, 2048;
	wmma.load.b.sync.aligned.col.m16n16k16.shared.s8 	{%r346, %r347}, [%r345], %r328;
	add.s32 	%r348, %r8, 2560;
	wmma.load.b.sync.aligned.col.m16n16k16.shared.s8 	{%r349, %r350}, [%r348], %r328;
	add.s32 	%r351, %r8, 3072;
	wmma.load.b.sync.aligned.col.m16n16k16.shared.s8 	{%r352, %r353}, [%r351], %r328;
	add.s32 	%r354, %r8, 3584;
	wmma.load.b.sync.aligned.col.m16n16k16.shared.s8 	{%r355, %r356}, [%r354], %r328;
	wmma.mma.sync.aligned.row.col.m16n16k16.s32.s8.s8.s32 {%r357, %r358, %r359, %r360, %r361, %r362, %r363, %r364}, {%r329, %r330}, {%r334, %r335}, {%r624, %r623, %r622, %r621, %r620, %r619, %r618, %r617};
	wmma.mma.sync.aligned.row.col.m16n16k16.s32.s8.s8.s32 {%r365, %r366, %r367, %r368, %r369, %r370, %r371, %r372}, {%r329, %r330}, {%r337, %r338}, {%r616, %r615, %r614, %r613, %r612, %r611, %r610, %r609};
	wmma.mma.sync.aligned.row.col.m16n16k16.s32.s8.s8.s32 {%r373, %r374, %r375, %r376, %r377, %r378, %r379, %r380}, {%r329, %r330}, {%r340, %r341}, {%r608, %r607, %r606, %r605, %r604, %r603, %r602, %r601};
	wmma.mma.sync.aligned.row.col.m16n16k16.s32.s8.s8.s32 {%r381, %r382, %r383, %r384, %r385, %r386, %r387, %r388}, {%r329, %r330}, {%r343, %r344}, {%r600, %r599, %r598, %r597, %r596, %r595, %r594, %r593};
	wmma.mma.sync.aligned.row.col.m16n16k16.s32.s8.s8.s32 {%r389, %r390, %r391, %r392, %r393, %r394, %r395, %r396}, {%r329, %r330}, {%r346, %r347}, {%r592, %r591, %r590, %r589, %r588, %r587, %r586, %r585};
	wmma.mma.sync.aligned.row.col.m16n16k16.s32.s8.s8.s32 {%r397, %r398, %r399, %r400, %r401, %r402, %r403, %r404}, {%r329, %r330}, {%r349, %r350}, {%r584, %r583, %r582, %r581, %r580, %r579, %r578, %r577};
	wmma.mma.sync.aligned.row.col.m16n16k16.s32.s8.s8.s32 {%r405, %r406, %r407, %r408, %r409, %r410, %r411, %r412}, {%r329, %r330}, {%r352, %r353}, {%r576, %r575, %r574, %r573, %r572, %r571, %r570, %r569};
	wmma.mma.sync.aligned.row.col.m16n16k16.s32.s8.s8.s32 {%r413, %r414, %r415, %r416, %r417, %r418, %r419, %r420}, {%r329, %r330}, {%r355, %r356}, {%r568, %r567, %r566, %r565, %r564, %r563, %r562, %r561};
	wmma.mma.sync.aligned.row.col.m16n16k16.s32.s8.s8.s32 {%r421, %r422, %r423, %r424, %r425, %r426, %r427, %r428}, {%r332, %r333}, {%r334, %r335}, {%r560, %r559, %r558, %r557, %r556, %r555, %r554, %r553};
	wmma.mma.sync.aligned.row.col.m16n16k16.s32.s8.s8.s32 {%r429, %r430, %r431, %r432, %r433, %r434, %r435, %r436}, {%r332, %r333}, {%r337, %r338}, {%r552, %r551, %r550, %r549, %r548, %r547, %r546, %r545};
	wmma.mma.sync.aligned.row.col.m16n16k16.s32.s8.s8.s32 {%r437, %r438, %r439, %r440, %r441, %r442, %r443, %r444}, {%r332, %r333}, {%r340, %r341}, {%r544, %r543, %r542, %r541, %r540, %r539, %r538, %r537};
	wmma.mma.sync.aligned.row.col.m16n16k16.s32.s8.s8.s32 {%r445, %r446, %r447, %r448, %r449, %r450, %r451, %r452}, {%r332, %r333}, {%r343, %r344}, {%r536, %r535, %r534, %r533, %r532, %r531, %r530, %r529};
	wmma.mma.sync.aligned.row.col.m16n16k16.s32.s8.s8.s32 {%r453, %r454, %r455, %r456, %r457, %r458, %r459, %r460}, {%r332, %r333}, {%r346, %r347}, {%r528, %r527, %r526, %r525, %r524, %r523, %r522, %r521};
	wmma.mma.sync.aligned.row.col.m16n16k16.s32.s8.s8.s32 {%r461, %r462, %r463, %r464, %r465, %r466, %r467, %r468}, {%r332, %r333}, {%r349, %r350}, {%r520, %r519, %r518, %r517, %r625, %r626, %r627, %r628};
	wmma.mma.sync.aligned.row.col.m16n16k16.s32.s8.s8.s32 {%r469, %r470, %r471, %r472, %r473, %r474, %r475, %r476}, {%r332, %r333}, {%r352, %r353}, {%r629, %r630, %r631, %r632, %r633, %r634, %r635, %r636};
	wmma.mma.sync.aligned.row.col.m16n16k16.s32.s8.s8.s32 {%r477, %r478, %r479, %r480, %r481, %r482, %r483, %r484}, {%r332, %r333}, {%r355, %r356}, {%r637, %r638, %r639, %r640, %r641, %r642, %r643, %r644};
	wmma.load.a.sync.aligned.row.m16n16k16.shared.s8 	{%r485, %r486}, [%r9], %r328;
	wmma.load.a.sync.aligned.row.m16n16k16.shared.s8 	{%r487, %r488}, [%r10], %r328;
	wmma.load.b.sync.aligned.col.m16n16k16.shared.s8 	{%r489, %r490}, [%r11], %r328;
	add.s32 	%r491, %r8, 768;
	wmma.load.b.sync.aligned.col.m16n16k16.shared.s8 	{%r492, %r493}, [%r491], %r328;
	wmma.load.b.sync.aligned.col.m16n16k16.shared.s8 	{%r494, %r495}, [%r12], %r328;
	add.s32 	%r496, %r8, 1792;
	wmma.load.b.sync.aligned.col.m16n16k16.shared.s8 	{%r497, %r498}, [%r496], %r328;
	add.s32 	%r499, %r8, 2304;
	wmma.load.b.sync.aligned.col.m16n16k16.shared.s8 	{%r500, %r501}, [%r499], %r328;
	add.s32 	%r502, %r8, 2816;
	wmma.load.b.sync.aligned.col.m16n16k16.shared.s8 	{%r503, %r504}, [%r502], %r328;
	add.s32 	%r505, %r8, 3328;
	wmma.load.b.sync.aligned.col.m16n16k16.shared.s8 	{%r506, %r507}, [%r505], %r328;
	add.s32 	%r508, %r8, 3840;
	wmma.load.b.sync.aligned.col.m16n16k16.shared.s8 	{%r509, %r510}, [%r508], %r328;
	wmma.mma.sync.aligned.row.col.m16n16k16.s32.s8.s8.s32 {%r624, %r623, %r622, %r621, %r620, %r619, %r618, %r617}, {%r485, %r486}, {%r489, %r490}, {%r357, %r358, %r359, %r360, %r361, %r362, %r363, %r364};
	wmma.mma.sync.aligned.row.col.m16n16k16.s32.s8.s8.s32 {%r616, %r615, %r614, %r613, %r612, %r611, %r610, %r609}, {%r485, %r486}, {%r492, %r493}, {%r365, %r366, %r367, %r368, %r369, %r370, %r371, %r372};
	wmma.mma.sync.aligned.row.col.m16n16k16.s32.s8.s8.s32 {%r608, %r607, %r606, %r605, %r604, %r603, %r602, %r601}, {%r485, %r486}, {%r494, %r495}, {%r373, %r374, %r375, %r376, %r377, %r378, %r379, %r380};
	wmma.mma.sync.aligned.row.col.m16n16k16.s32.s8.s8.s32 {%r600, %r599, %r598, %r597, %r596, %r595, %r594, %r593}, {%r485, %r486}, {%r497, %r498}, {%r381, %r382, %r383, %r384, %r385, %r386, %r387, %r388};
	wmma.mma.sync.aligned.row.col.m16n16k16.s32.s8.s8.s32 {%r592, %r591, %r590, %r589, %r588, %r587, %r586, %r585}, {%r485, %r486}, {%r500, %r501}, {%r389, %r390, %r391, %r392, %r393, %r394, %r395, %r396};
	wmma.mma.sync.aligned.row.col.m16n16k16.s32.s8.s8.s32 {%r584, %r583, %r582, %r581, %r580, %r579, %r578, %r577}, {%r485, %r486}, {%r503, %r504}, {%r397, %r398, %r399, %r400, %r401, %r402, %r403, %r404};
	wmma.mma.sync.aligned.row.col.m16n16k16.s32.s8.s8.s32 {%r576, %r575, %r574, %r573, %r572, %r571, %r570, %r569}, {%r485, %r486}, {%r506, %r507}, {%r405, %r406, %r407, %r408, %r409, %r410, %r411, %r412};
	wmma.mma.sync.aligned.row.col.m16n16k16.s32.s8.s8.s32 {%r568, %r567, %r566, %r565, %r564, %r563, %r562, %r561}, {%r485, %r486}, {%r509, %r510}, {%r413, %r414, %r415, %r416, %r417, %r418, %r419, %r420};
	wmma.mma.sync.aligned.row.col.m16n16k16.s32.s8.s8.s32 {%r560, %r559, %r558, %r557, %r556, %r555, %r554, %r553}, {%r487, %r488}, {%r489, %r490}, {%r421, %r422, %r423, %r424, %r425, %r426, %r427, %r428};
	wmma.mma.sync.aligned.row.col.m16n16k16.s32.s8.s8.s32 {%r552, %r551, %r550, %r549, %r548, %r547, %r546, %r545}, {%r487, %r488}, {%r492, %r493}, {%r429, %r430, %r431, %r432, %r433, %r434, %r435, %r436};
	wmma.mma.sync.aligned.row.col.m16n16k16.s32.s8.s8.s32 {%r544, %r543, %r542, %r541, %r540, %r539, %r538, %r537}, {%r487, %r488}, {%r494, %r495}, {%r437, %r438, %r439, %r440, %r441, %r442, %r443, %r444};
	wmma.mma.sync.aligned.row.col.m16n16k16.s32.s8.s8.s32 {%r536, %r535, %r534, %r533, %r532, %r531, %r530, %r529}, {%r487, %r488}, {%r497, %r498}, {%r445, %r446, %r447, %r448, %r449, %r450, %r451, %r452};
	wmma.mma.sync.aligned.row.col.m16n16k16.s32.s8.s8.s32 {%r528, %r527, %r526, %r525, %r524, %r523, %r522, %r521}, {%r487, %r488}, {%r500, %r501}, {%r453, %r454, %r455, %r456, %r457, %r458, %r459, %r460};
	wmma.mma.sync.aligned.row.col.m16n16k16.s32.s8.s8.s32 {%r520, %r519, %r518, %r517, %r625, %r626, %r627, %r628}, {%r487, %r488}, {%r503, %r504}, {%r461, %r462, %r463, %r464, %r465, %r466, %r467, %r468};
	wmma.mma.sync.aligned.row.col.m16n16k16.s32.s8.s8.s32 {%r629, %r630, %r631, %r632, %r633, %r634, %r635, %r636}, {%r487, %r488}, {%r506, %r507}, {%r469, %r470, %r471, %r472, %r473, %r474, %r475, %r476};
	wmma.mma.sync.aligned.row.col.m16n16k16.s32.s8.s8.s32 {%r637, %r638, %r639, %r640, %r641, %r642, %r643, %r644}, {%r487, %r488}, {%r509, %r510}, {%r477, %r478, %r479, %r480, %r481, %r482, %r483, %r484};
	add.s32 	%r645, %r645, 1;
	add.s32 	%r516, %r516, 512;
	add.s32 	%r515, %r515, 512;
	setp.ne.s32 	%p1, %r645, 512;
	@%p1 bra 	$L__BB1_1;
	cvta.to.global.u64 	%rd10, %rd3;
	shl.b32 	%r511, %r5, 12;
	add.s32 	%r512, %r2, %r511;
	add.s32 	%r513, %r512, %r4;
	mul.wide.u32 	%rd11, %r513, 4;
	add.s64 	%rd12, %rd10, %rd11;
	mov.b32 	%r514, 16;
	wmma.store.d.sync.aligned.row.m16n16k16.global.s32 	[%rd12], {%r624, %r623, %r622, %r621, %r620, %r619, %r618, %r617}, %r514;
	add.s64 	%rd13, %rd12, 1024;
	wmma.store.d.sync.aligned.row.m16n16k16.global.s32 	[%rd13], {%r616, %r615, %r614, %r613, %r612, %r611, %r610, %r609}, %r514;
	add.s64 	%rd14, %rd12, 2048;
	wmma.store.d.sync.aligned.row.m16n16k16.global.s32 	[%rd14], {%r608, %r607, %r606, %r605, %r604, %r603, %r602, %r601}, %r514;
	add.s64 	%rd15, %rd12, 3072;
	wmma.store.d.sync.aligned.row.m16n16k16.global.s32 	[%rd15], {%r600, %r599, %r598, %r597, %r596, %r595, %r594, %r593}, %r514;
	add.s64 	%rd16, %rd12, 4096;
	wmma.store.d.sync.aligned.row.m16n16k16.global.s32 	[%rd16], {%r592, %r591, %r590, %r589, %r588, %r587, %r586, %r585}, %r514;
	add.s64 	%rd17, %rd12, 5120;
	wmma.store.d.sync.aligned.row.m16n16k16.global.s32 	[%rd17], {%r584, %r583, %r582, %r581, %r580, %r579, %r578, %r577}, %r514;
	add.s64 	%rd18, %rd12, 6144;
	wmma.store.d.sync.aligned.row.m16n16k16.global.s32 	[%rd18], {%r576, %r575, %r574, %r573, %r572, %r571, %r570, %r569}, %r514;
	add.s64 	%rd19, %rd12, 7168;
	wmma.store.d.sync.aligned.row.m16n16k16.global.s32 	[%rd19], {%r568, %r567, %r566, %r565, %r564, %r563, %r562, %r561}, %r514;
	add.s64 	%rd20, %rd12, 1048576;
	wmma.store.d.sync.aligned.row.m16n16k16.global.s32 	[%rd20], {%r560, %r559, %r558, %r557, %r556, %r555, %r554, %r553}, %r514;
	add.s64 	%rd21, %rd12, 1049600;
	wmma.store.d.sync.aligned.row.m16n16k16.global.s32 	[%rd21], {%r552, %r551, %r550, %r549, %r548, %r547, %r546, %r545}, %r514;
	add.s64 	%rd22, %rd12, 1050624;
	wmma.store.d.sync.aligned.row.m16n16k16.global.s32 	[%rd22], {%r544, %r543, %r542, %r541, %r540, %r539, %r538, %r537}, %r514;
	add.s64 	%rd23, %rd12, 1051648;
	wmma.store.d.sync.aligned.row.m16n16k16.global.s32 	[%rd23], {%r536, %r535, %r534, %r533, %r532, %r531, %r530, %r529}, %r514;
	add.s64 	%rd24, %rd12, 1052672;
	wmma.store.d.sync.aligned.row.m16n16k16.global.s32 	[%rd24], {%r528, %r527, %r526, %r525, %r524, %r523, %r522, %r521}, %r514;
	add.s64 	%rd25, %rd12, 1053696;
	wmma.store.d.sync.aligned.row.m16n16k16.global.s32 	[%rd25], {%r520, %r519, %r518, %r517, %r625, %r626, %r627, %r628}, %r514;
	add.s64 	%rd26, %rd12, 1054720;
	wmma.store.d.sync.aligned.row.m16n16k16.global.s32 	[%rd26], {%r629, %r630, %r631, %r632, %r633, %r634, %r635, %r636}, %r514;
	add.s64 	%rd27, %rd12, 1055744;
	wmma.store.d.sync.aligned.row.m16n16k16.global.s32 	[%rd27], {%r637, %r638, %r639, %r640, %r641, %r642, %r643, %r644}, %r514;
	ret;

}
	// .globl	main_kernel0
.visible .entry main_kernel0(
	.param .u64 .ptr .align 1 main_kernel0_param_0,
	.param .u64 .ptr .align 1 main_kernel0_param_1
)
.maxntid 1024
{
	.reg .b32 	%r<76>;
	.reg .b64 	%rd<9>;

	ld.param.u64 	%rd1, [main_kernel0_param_0];
	ld.param.u64 	%rd2, [main_kernel0_param_1];
	mov.u32 	%r1, %ctaid.x;
	shl.b32 	%r2, %r1, 18;
	mov.u32 	%r3, %tid.y;
	shl.b32 	%r4, %r3, 13;
	add.s32 	%r5, %r2, %r4;
	mov.u32 	%r6, %tid.x;
	shl.b32 	%r7, %r6, 8;
	add.s32 	%r8, %r5, %r7;
	shl.b32 	%r9, %r6, 4;
	mad.lo.s32 	%r10, %r3, -7680, %r5;
	add.s32 	%r11, %r10, %r9;
	cvta.to.global.u64 	%rd3, %rd2;
	cvta.to.global.u64 	%rd4, %rd1;
	cvt.u64.u32 	%rd5, %r8;
	add.s64 	%rd6, %rd4, %rd5;
	cvt.u64.u32 	%rd7, %r11;
	add.s64 	%rd8, %rd3, %rd7;
	ld.global.nc.v4.u32 	{%r12, %r13, %r14, %r15}, [%rd8];
	st.global.v4.u32 	[%rd6], {%r12, %r13, %r14, %r15};
	ld.global.nc.v4.u32 	{%r16, %r17, %r18, %r19}, [%rd8+16384];
	st.global.v4.u32 	[%rd6+16], {%r16, %r17, %r18, %r19};
	ld.global.nc.v4.u32 	{%r20, %r21, %r22, %r23}, [%rd8+32768];
	st.global.v4.u32 	[%rd6+32], {%r20, %r21, %r22, %r23};
	ld.global.nc.v4.u32 	{%r24, %r25, %r26, %r27}, [%rd8+49152];
	st.global.v4.u32 	[%rd6+48], {%r24, %r25, %r26, %r27};
	ld.global.nc.v4.u32 	{%r28, %r29, %r30, %r31}, [%rd8+65536];
	st.global.v4.u32 	[%rd6+64], {%r28, %r29, %r30, %r31};
	ld.global.nc.v4.u32 	{%r32, %r33, %r34, %r35}, [%rd8+81920];
	st.global.v4.u32 	[%rd6+80], {%r32, %r33, %r34, %r35};
	ld.global.nc.v4.u32 	{%r36, %r37, %r38, %r39}, [%rd8+98304];
	st.global.v4.u32 	[%rd6+96], {%r36, %r37, %r38, %r39};
	ld.global.nc.v4.u32 	{%r40, %r41, %r42, %r43}, [%rd8+114688];
	st.global.v4.u32 	[%rd6+112], {%r40, %r41, %r42, %r43};
	ld.global.nc.v4.u32 	{%r44, %r45, %r46, %r47}, [%rd8+131072];
	st.global.v4.u32 	[%rd6+128], {%r44, %r45, %r46, %r47};
	ld.global.nc.v4.u32 	{%r48, %r49, %r50, %r51}, [%rd8+147456];
	st.global.v4.u32 	[%rd6+144], {%r48, %r49, %r50, %r51};
	ld.global.nc.v4.u32 	{%r52, %r53, %r54, %r55}, [%rd8+163840];
	st.global.v4.u32 	[%rd6+160], {%r52, %r53, %r54, %r55};
	ld.global.nc.v4.u32 	{%r56, %r57, %r58, %r59}, [%rd8+180224];
	st.global.v4.u32 	[%rd6+176], {%r56, %r57, %r58, %r59};
	ld.global.nc.v4.u32 	{%r60, %r61, %r62, %r63}, [%rd8+196608];
	st.global.v4.u32 	[%rd6+192], {%r60, %r61, %r62, %r63};
	ld.global.nc.v4.u32 	{%r64, %r65, %r66, %r67}, [%rd8+212992];
	st.global.v4.u32 	[%rd6+208], {%r64, %r65, %r66, %r67};
	ld.global.nc.v4.u32 	{%r68, %r69, %r70, %r71}, [%rd8+229376];
	st.global.v4.u32 	[%rd6+224], {%r68, %r69, %r70, %r71};
	ld.global.nc.v4.u32 	{%r72, %r73, %r74, %r75}, [%rd8+245760];
	st.global.v4.u32 	[%rd6+240], {%r72, %r73, %r74, %r75};
	ret;

}
	// .globl	main_kernel3
.visible .entry main_kernel3(
	.param .u64 .ptr .align 1 main_kernel3_param_0,
	.param .u64 .ptr .align 1 main_kernel3_param_1
)
.maxntid 1024
{
	.reg .pred 	%p<2>;
	.reg .b32 	%r<87>;
	.reg .b64 	%rd<33>;

	ld.param.u64 	%rd3, [main_kernel3_param_0];
	ld.param.u64 	%rd4, [main_kernel3_param_1];
	cvta.to.global.u64 	%rd1, %rd3;
	cvta.to.global.u64 	%rd2, %rd4;
	mov.u32 	%r19, %ctaid.x;
	shl.b32 	%r20, %r19, 18;
	mov.u32 	%r21, %tid.y;
	shl.b32 	%r22, %r21, 7;
	mov.u32 	%r23, %tid.x;
	shl.b32 	%r24, %r23, 2;
	shl.b32 	%r25, %r21, 3;
	shr.u32 	%r26, %r23, 2;
	add.s32 	%r27, %r26, %r25;
	and.b32  	%r28, %r24, 12;
	or.b32  	%r29, %r28, %r20;
	shl.b32 	%r30, %r27, 8;
	and.b32  	%r31, %r30, 261888;
	add.s32 	%r32, %r30, 65536;
	and.b32  	%r33, %r32, 261888;
	or.b32  	%r84, %r29, %r33;
	xor.b32  	%r34, %r31, 131072;
	or.b32  	%r86, %r29, %r34;
	add.s32 	%r35, %r30, 196608;
	and.b32  	%r36, %r35, 261888;
	or.b32  	%r85, %r29, %r36;
	or.b32  	%r37, %r20, %r31;
	or.b32  	%r82, %r37, %r28;
	or.b32  	%r38, %r20, %r22;
	add.s32 	%r39, %r38, %r24;
	add.s32 	%r81, %r39, 16384;
	mov.b32 	%r83, 16384;
$L__BB3_1:
	add.s32 	%r40, %r81, -16384;
	mul.wide.u32 	%rd5, %r40, 4;
	add.s64 	%rd6, %rd1, %rd5;
	add.s32 	%r41, %r82, 16;
	mul.wide.u32 	%rd7, %r82, 4;
	add.s64 	%rd8, %rd2, %rd7;
	ld.global.nc.v4.u32 	{%r42, %r43, %r44, %r45}, [%rd8];
	st.global.v4.u32 	[%rd6], {%r42, %r43, %r44, %r45};
	add.s32 	%r46, %r81, -12288;
	mul.wide.u32 	%rd9, %r46, 4;
	add.s64 	%rd10, %rd1, %rd9;
	mul.wide.u32 	%rd11, %r84, 4;
	add.s64 	%rd12, %rd2, %rd11;
	ld.global.nc.v4.u32 	{%r47, %r48, %r49, %r50}, [%rd12];
	st.global.v4.u32 	[%rd10], {%r47, %r48, %r49, %r50};
	add.s32 	%r51, %r81, -8192;
	mul.wide.u32 	%rd13, %r51, 4;
	add.s64 	%rd14, %rd1, %rd13;
	add.s32 	%r52, %r86, 16;
	mul.wide.u32 	%rd15, %r86, 4;
	add.s64 	%rd16, %rd2, %rd15;
	ld.global.nc.v4.u32 	{%r53, %r54, %r55, %r56}, [%rd16];
	st.global.v4.u32 	[%rd14], {%r53, %r54, %r55, %r56};
	add.s32 	%r57, %r81, -4096;
	mul.wide.u32 	%rd17, %r57, 4;
	add.s64 	%rd18, %rd1, %rd17;
	mul.wide.u32 	%rd19, %r85, 4;
	add.s64 	%rd20, %rd2, %rd19;
	ld.global.nc.v4.u32 	{%r58, %r59, %r60, %r61}, [%rd20];
	st.global.v4.u32 	[%rd18], {%r58, %r59, %r60, %r61};
	add.s32 	%r62, %r81, 12288;
	mul.wide.u32 	%rd21, %r81, 4;
	add.s64 	%rd22, %rd1, %rd21;
	mul.wide.u32 	%rd23, %r41, 4;
	add.s64 	%rd24, %rd2, %rd23;
	ld.global.nc.v4.u32 	{%r63, %r64, %r65, %r66}, [%rd24];
	st.global.v4.u32 	[%rd22], {%r63, %r64, %r65, %r66};
	add.s32 	%r67, %r81, 4096;
	mul.wide.u32 	%rd25, %r67, 4;
	add.s64 	%rd26, %rd1, %rd25;
	ld.global.nc.v4.u32 	{%r68, %r69, %r70, %r71}, [%rd12+64];
	st.global.v4.u32 	[%rd26], {%r68, %r69, %r70, %r71};
	add.s32 	%r72, %r81, 8192;
	mul.wide.u32 	%rd27, %r72, 4;
	add.s64 	%rd28, %rd1, %rd27;
	mul.wide.u32 	%rd29, %r52, 4;
	add.s64 	%rd30, %rd2, %rd29;
	ld.global.nc.v4.u32 	{%r73, %r74, %r75, %r76}, [%rd30];
	st.global.v4.u32 	[%rd28], {%r73, %r74, %r75, %r76};
	mul.wide.u32 	%rd31, %r62, 4;
	add.s64 	%rd32, %rd1, %rd31;
	ld.global.nc.v4.u32 	{%r77, %r78, %r79, %r80}, [%rd20+64];
	st.global.v4.u32 	[%rd32], {%r77, %r78, %r79, %r80};
	add.s32 	%r86, %r86, 32;
	add.s32 	%r85, %r85, 32;
	add.s32 	%r84, %r84, 32;
	add.s32 	%r83, %r83, 32768;
	add.s32 	%r82, %r82, 32;
	add.s32 	%r81, %r81, 32768;
	setp.ne.s32 	%p1, %r83, 278528;
	@%p1 bra 	$L__BB3_1;
	ret;

}


// ===== COMPILED SASS (sm_100) =====

	.target	sm_100

	.elftype	@"ET_EXEC"


//--------------------- .note.nv.tkinfo           --------------------------
	.section	.note.nv.tkinfo,"",@"SHT_NOTE"
	.sectionflags	@"SHF_NOTE_NV_TKINFO"
	.tkinfo
        /*0018*/ 	.word	0x00000002
        /*0030*/ 	.string	""
        /*0030*/ 	.string	"ptxas"
        /*0030*/ 	.string	"Cuda compilation tools, release 13.0, V13.0.88"
        /*0030*/ 	.string	"Build cuda_13.0.r13.0/compiler.36424714_0"
        /*0030*/ 	.string	"-arch sm_100 -m 64 "



//--------------------- .note.nv.cuinfo           --------------------------
	.section	.note.nv.cuinfo,"",@"SHT_NOTE"
	.sectionflags	@"SHF_NOTE_NV_CUINFO"
        /*0018*/ 	.short	0x0002
        /*001a*/ 	.short	0x0064
        /*001c*/ 	.short	0x0082
	.zero		2


//--------------------- .nv.info                  --------------------------
	.section	.nv.info,"",@"SHT_CUDA_INFO"
	.align	4


	//----- nvinfo : EIATTR_REGCOUNT
	.align		4
        /*0000*/ 	.byte	0x04, 0x2f
        /*0002*/ 	.short	(.L_1 - .L_0)
	.align		4
.L_0:
        /*0004*/ 	.word	index@(main_kernel1)
        /*0008*/ 	.word	0x00000034


	//----- nvinfo : EIATTR_FRAME_SIZE
	.align		4
.L_1:
        /*000c*/ 	.byte	0x04, 0x11
        /*000e*/ 	.short	(.L_3 - .L_2)
	.align		4
.L_2:
        /*0010*/ 	.word	index@(main_kernel1)
        /*0014*/ 	.word	0x00000000


	//----- nvinfo : EIATTR_REGCOUNT
	.align		4
.L_3:
        /*0018*/ 	.byte	0x04, 0x2f
        /*001a*/ 	.short	(.L_5 - .L_4)
	.align		4
.L_4:
        /*001c*/ 	.word	index@(main_kernel2)
        /*0020*/ 	.word	0x000000a8


	//----- nvinfo : EIATTR_FRAME_SIZE
	.align		4
.L_5:
        /*0024*/ 	.byte	0x04, 0x11
        /*0026*/ 	.short	(.L_7 - .L_6)
	.align		4
.L_6:
        /*0028*/ 	.word	index@(main_kernel2)
        /*002c*/ 	.word	0x00000000


	//----- nvinfo : EIATTR_REGCOUNT
	.align		4
.L_7:
        /*0030*/ 	.byte	0x04, 0x2f
        /*0032*/ 	.short	(.L_9 - .L_8)
	.align		4
.L_8:
        /*0034*/ 	.word	index@(main_kernel0)
        /*0038*/ 	.word	0x00000034


	//----- nvinfo : EIATTR_FRAME_SIZE
	.align		4
.L_9:
        /*003c*/ 	.byte	0x04, 0x11
        /*003e*/ 	.short	(.L_11 - .L_10)
	.align		4
.L_10:
        /*0040*/ 	.word	index@(main_kernel0)
        /*0044*/ 	.word	0x00000000


	//----- nvinfo : EIATTR_REGCOUNT
	.align		4
.L_11:
        /*0048*/ 	.byte	0x04, 0x2f
        /*004a*/ 	.short	(.L_13 - .L_12)
	.align		4
.L_12:
        /*004c*/ 	.word	index@(main_kernel3)
        /*0050*/ 	.word	0x00000020


	//----- nvinfo : EIATTR_FRAME_SIZE
	.align		4
.L_13:
        /*0054*/ 	.byte	0x04, 0x11
        /*0056*/ 	.short	(.L_15 - .L_14)
	.align		4
.L_14:
        /*0058*/ 	.word	index@(main_kernel3)
        /*005c*/ 	.word	0x00000000


	//----- nvinfo : EIATTR_MIN_STACK_SIZE
	.align		4
.L_15:
        /*0060*/ 	.byte	0x04, 0x12
        /*0062*/ 	.short	(.L_17 - .L_16)
	.align		4
.L_16:
        /*0064*/ 	.word	index@(main_kernel3)
        /*0068*/ 	.word	0x00000000


	//----- nvinfo : EIATTR_MIN_STACK_SIZE
	.align		4
.L_17:
        /*006c*/ 	.byte	0x04, 0x12
        /*006e*/ 	.short	(.L_19 - .L_18)
	.align		4
.L_18:
        /*0070*/ 	.word	index@(main_kernel0)
        /*0074*/ 	.word	0x00000000


	//----- nvinfo : EIATTR_MIN_STACK_SIZE
	.align		4
.L_19:
        /*0078*/ 	.byte	0x04, 0x12
        /*007a*/ 	.short	(.L_21 - .L_20)
	.align		4
.L_20:
        /*007c*/ 	.word	index@(main_kernel2)
        /*0080*/ 	.word	0x00000000


	//----- nvinfo : EIATTR_MIN_STACK_SIZE
	.align		4
.L_21:
        /*0084*/ 	.byte	0x04, 0x12
        /*0086*/ 	.short	(.L_23 - .L_22)
	.align		4
.L_22:
        /*0088*/ 	.word	index@(main_kernel1)
        /*008c*/ 	.word	0x00000000
.L_23:


//--------------------- .nv.compat                --------------------------
	.section	.nv.compat,"",@"SHT_CUDA_COMPAT_INFO"
	.align	4
        /*0000*/ 	.byte	0x02, 0x09, 0x00, 0x00, 0x02, 0x02, 0x01, 0x00, 0x02, 0x05, 0x05, 0x00, 0x03, 0x07, 0x01, 0x01
        /*0010*/ 	.byte	0x02, 0x03, 0x00, 0x00, 0x02, 0x06, 0x01, 0x00, 0x04, 0x0b, 0x08, 0x00, 0x01, 0x00, 0x00, 0x00
        /*0020*/ 	.byte	0x00, 0x00, 0x00, 0x00


//--------------------- .nv.info.main_kernel3     --------------------------
	.section	.nv.info.main_kernel3,"",@"SHT_CUDA_INFO"
	.sectionflags	@""
	.align	4


	//----- nvinfo : EIATTR_CUDA_API_VERSION
	.align		4
        /*0000*/ 	.byte	0x04, 0x37
        /*0002*/ 	.short	(.L_25 - .L_24)
.L_24:
        /*0004*/ 	.word	0x00000082


	//----- nvinfo : EIATTR_KPARAM_INFO
	.align		4
.L_25:
        /*0008*/ 	.byte	0x04, 0x17
        /*000a*/ 	.short	(.L_27 - .L_26)
.L_26:
        /*000c*/ 	.word	0x00000000
        /*0010*/ 	.short	0x0001
        /*0012*/ 	.short	0x0008
        /*0014*/ 	.byte	0x00, 0xf5, 0x21, 0x00


	//----- nvinfo : EIATTR_KPARAM_INFO
	.align		4
.L_27:
        /*0018*/ 	.byte	0x04, 0x17
        /*001a*/ 	.short	(.L_29 - .L_28)
.L_28:
        /*001c*/ 	.word	0x00000000
        /*0020*/ 	.short	0x0000
        /*0022*/ 	.short	0x0000
        /*0024*/ 	.byte	0x00, 0xf5, 0x21, 0x00


	//----- nvinfo : EIATTR_SPARSE_MMA_MASK
	.align		4
.L_29:
        /*0028*/ 	.byte	0x03, 0x50
        /*002a*/ 	.short	0x0000


	//----- nvinfo : EIATTR_MAXREG_COUNT
	.align		4
        /*002c*/ 	.byte	0x03, 0x1b
        /*002e*/ 	.short	0x0040


	//----- nvinfo : EIATTR_MERCURY_ISA_VERSION
	.align		4
        /*0030*/ 	.byte	0x03, 0x5f
        /*0032*/ 	.short	0x0101


	//----- nvinfo : EIATTR_VRC_CTA_INIT_COUNT
	.align		4
        /*0034*/ 	.byte	0x02, 0x4a
	.zero		1
	.zero		1


	//----- nvinfo : EIATTR_EXIT_INSTR_OFFSETS
	.align		4
        /*0038*/ 	.byte	0x04, 0x1c
        /*003a*/ 	.short	(.L_31 - .L_30)


	//   ....[0]....
.L_30:
        /*003c*/ 	.word	0x00000e30


	//----- nvinfo : EIATTR_MAX_THREADS
	.align		4
.L_31:
        /*0040*/ 	.byte	0x04, 0x05
        /*0042*/ 	.short	(.L_33 - .L_32)
.L_32:
        /*0044*/ 	.word	0x00000400
        /*0048*/ 	.word	0x00000001
        /*004c*/ 	.word	0x00000001


	//----- nvinfo : EIATTR_CBANK_PARAM_SIZE
	.align		4
.L_33:
        /*0050*/ 	.byte	0x03, 0x19
        /*0052*/ 	.short	0x0010


	//----- nvinfo : EIATTR_PARAM_CBANK
	.align		4
        /*0054*/ 	.byte	0x04, 0x0a
        /*0056*/ 	.short	(.L_35 - .L_34)
	.align		4
.L_34:
        /*0058*/ 	.word	index@(.nv.constant0.main_kernel3)
        /*005c*/ 	.short	0x0380
        /*005e*/ 	.short	0x0010


	//----- nvinfo : EIATTR_SW_WAR
	.align		4
.L_35:
        /*0060*/ 	.byte	0x04, 0x36
        /*0062*/ 	.short	(.L_37 - .L_36)
.L_36:
        /*0064*/ 	.word	0x00000008
.L_37:


//--------------------- .nv.info.main_kernel0     --------------------------
	.section	.nv.info.main_kernel0,"",@"SHT_CUDA_INFO"
	.sectionflags	@""
	.align	4


	//----- nvinfo : EIATTR_CUDA_API_VERSION
	.align		4
        /*0000*/ 	.byte	0x04, 0x37
        /*0002*/ 	.short	(.L_39 - .L_38)
.L_38:
        /*0004*/ 	.word	0x00000082


	//----- nvinfo : EIATTR_KPARAM_INFO
	.align		4
.L_39:
        /*0008*/ 	.byte	0x04, 0x17
        /*000a*/ 	.short	(.L_41 - .L_40)
.L_40:
        /*000c*/ 	.word	0x00000000
        /*0010*/ 	.short	0x0001
        /*0012*/ 	.short	0x0008
        /*0014*/ 	.byte	0x00, 0xf5, 0x21, 0x00


	//----- nvinfo : EIATTR_KPARAM_INFO
	.align		4
.L_41:
        /*0018*/ 	.byte	0x04, 0x17
        /*001a*/ 	.short	(.L_43 - .L_42)
.L_42:
        /*001c*/ 	.word	0x00000000
        /*0020*/ 	.short	0x0000
        /*0022*/ 	.short	0x0000
        /*0024*/ 	.byte	0x00, 0xf5, 0x21, 0x00


	//----- nvinfo : EIATTR_SPARSE_MMA_MASK
	.align		4
.L_43:
        /*0028*/ 	.byte	0x03, 0x50
        /*002a*/ 	.short	0x0000


	//----- nvinfo : EIATTR_MAXREG_COUNT
	.align		4
        /*002c*/ 	.byte	0x03, 0x1b
        /*002e*/ 	.short	0x0040


	//----- nvinfo : EIATTR_MERCURY_ISA_VERSION
	.align		4
        /*0030*/ 	.byte	0x03, 0x5f
        /*0032*/ 	.short	0x0101


	//----- nvinfo : EIATTR_VRC_CTA_INIT_COUNT
	.align		4
        /*0034*/ 	.byte	0x02, 0x4a
	.zero		1
	.zero		1


	//----- nvinfo : EIATTR_EXIT_INSTR_OFFSETS
	.align		4
        /*0038*/ 	.byte	0x04, 0x1c
        /*003a*/ 	.short	(.L_45 - .L_44)


	//   ....[0]....
.L_44:
        /*003c*/ 	.word	0x000002f0


	//----- nvinfo : EIATTR_MAX_THREADS
	.align		4
.L_45:
        /*0040*/ 	.byte	0x04, 0x05
        /*0042*/ 	.short	(.L_47 - .L_46)
.L_46:
        /*0044*/ 	.word	0x00000400
        /*0048*/ 	.word	0x00000001
        /*004c*/ 	.word	0x00000001


	//----- nvinfo : EIATTR_CBANK_PARAM_SIZE
	.align		4
.L_47:
        /*0050*/ 	.byte	0x03, 0x19
        /*0052*/ 	.short	0x0010


	//----- nvinfo : EIATTR_PARAM_CBANK
	.align		4
        /*0054*/ 	.byte	0x04, 0x0a
        /*0056*/ 	.short	(.L_49 - .L_48)
	.align		4
.L_48:
        /*0058*/ 	.word	index@(.nv.constant0.main_kernel0)
        /*005c*/ 	.short	0x0380
        /*005e*/ 	.short	0x0010


	//----- nvinfo : EIATTR_SW_WAR
	.align		4
.L_49:
        /*0060*/ 	.byte	0x04, 0x36
        /*0062*/ 	.short	(.L_51 - .L_50)
.L_50:
        /*0064*/ 	.word	0x00000008
.L_51:


//--------------------- .nv.info.main_kernel2     --------------------------
	.section	.nv.info.main_kernel2,"",@"SHT_CUDA_INFO"
	.sectionflags	@""
	.align	4


	//----- nvinfo : EIATTR_CUDA_API_VERSION
	.align		4
        /*0000*/ 	.byte	0x04, 0x37
        /*0002*/ 	.short	(.L_53 - .L_52)
.L_52:
        /*0004*/ 	.word	0x00000082


	//----- nvinfo : EIATTR_KPARAM_INFO
	.align		4
.L_53:
        /*0008*/ 	.byte	0x04, 0x17
        /*000a*/ 	.short	(.L_55 - .L_54)
.L_54:
        /*000c*/ 	.word	0x00000000
        /*0010*/ 	.short	0x0002
        /*0012*/ 	.short	0x0010
        /*0014*/ 	.byte	0x00, 0xf5, 0x21, 0x00


	//----- nvinfo : EIATTR_KPARAM_INFO
	.align		4
.L_55:
        /*0018*/ 	.byte	0x04, 0x17
        /*001a*/ 	.short	(.L_57 - .L_56)
.L_56:
        /*001c*/ 	.word	0x00000000
        /*0020*/ 	.short	0x0001
        /*0022*/ 	.short	0x0008
        /*0024*/ 	.byte	0x00, 0xf5, 0x21, 0x00


	//----- nvinfo : EIATTR_KPARAM_INFO
	.align		4
.L_57:
        /*0028*/ 	.byte	0x04, 0x17
        /*002a*/ 	.short	(.L_59 - .L_58)
.L_58:
        /*002c*/ 	.word	0x00000000
        /*0030*/ 	.short	0x0000
        /*0032*/ 	.short	0x0000
        /*0034*/ 	.byte	0x00, 0xf5, 0x21, 0x00


	//----- nvinfo : EIATTR_SPARSE_MMA_MASK
	.align		4
.L_59:
        /*0038*/ 	.byte	0x03, 0x50
        /*003a*/ 	.short	0x0000


	//----- nvinfo : EIATTR_WMMA_USED
	.align		4
        /*003c*/ 	.byte	0x01, 0x2b
	.zero		2


	//----- nvinfo : EIATTR_MAXREG_COUNT
	.align		4
        /*0040*/ 	.byte	0x03, 0x1b
        /*0042*/ 	.short	0x00ff


	//----- nvinfo : EIATTR_NUM_BARRIERS
	.align		4
        /*0044*/ 	.byte	0x02, 0x4c
        /*0046*/ 	.byte	0x01
	.zero		1


	//----- nvinfo : EIATTR_MERCURY_ISA_VERSION
	.align		4
        /*0048*/ 	.byte	0x03, 0x5f
        /*004a*/ 	.short	0x0101


	//----- nvinfo : EIATTR_VRC_CTA_INIT_COUNT
	.align		4
        /*004c*/ 	.byte	0x02, 0x4a
	.zero		1
	.zero		1


	//----- nvinfo : EIATTR_EXIT_INSTR_OFFSETS
	.align		4
        /*0050*/ 	.byte	0x04, 0x1c
        /*0052*/ 	.short	(.L_61 - .L_60)


	//   ....[0]....
.L_60:
        /*0054*/ 	.word	0x00001410


	//----- nvinfo : EIATTR_MAX_THREADS
	.align		4
.L_61:
        /*0058*/ 	.byte	0x04, 0x05
        /*005a*/ 	.short	(.L_63 - .L_62)
.L_62:
        /*005c*/ 	.word	0x00000080
        /*0060*/ 	.word	0x00000001
        /*0064*/ 	.word	0x00000001


	//----- nvinfo : EIATTR_CBANK_PARAM_SIZE
	.align		4
.L_63:
        /*0068*/ 	.byte	0x03, 0x19
        /*006a*/ 	.short	0x0018


	//----- nvinfo : EIATTR_PARAM_CBANK
	.align		4
        /*006c*/ 	.byte	0x04, 0x0a
        /*006e*/ 	.short	(.L_65 - .L_64)
	.align		4
.L_64:
        /*0070*/ 	.word	index@(.nv.constant0.main_kernel2)
        /*0074*/ 	.short	0x0380
        /*0076*/ 	.short	0x0018


	//----- nvinfo : EIATTR_SW_WAR
	.align		4
.L_65:
        /*0078*/ 	.byte	0x04, 0x36
        /*007a*/ 	.short	(.L_67 - .L_66)
.L_66:
        /*007c*/ 	.word	0x00000008
.L_67:


//--------------------- .nv.info.main_kernel1     --------------------------
	.section	.nv.info.main_kernel1,"",@"SHT_CUDA_INFO"
	.sectionflags	@""
	.align	4


	//----- nvinfo : EIATTR_CUDA_API_VERSION
	.align		4
        /*0000*/ 	.byte	0x04, 0x37
        /*0002*/ 	.short	(.L_69 - .L_68)
.L_68:
        /*0004*/ 	.word	0x00000082


	//----- nvinfo : EIATTR_KPARAM_INFO
	.align		4
.L_69:
        /*0008*/ 	.byte	0x04, 0x17
        /*000a*/ 	.short	(.L_71 - .L_70)
.L_70:
        /*000c*/ 	.word	0x00000000
        /*0010*/ 	.short	0x0001
        /*0012*/ 	.short	0x0008
        /*0014*/ 	.byte	0x00, 0xf5, 0x21, 0x00


	//----- nvinfo : EIATTR_KPARAM_INFO
	.align		4
.L_71:
        /*0018*/ 	.byte	0x04, 0x17
        /*001a*/ 	.short	(.L_73 - .L_72)
.L_72:
        /*001c*/ 	.word	0x00000000
        /*0020*/ 	.short	0x0000
        /*0022*/ 	.short	0x0000
        /*0024*/ 	.byte	0x00, 0xf5, 0x21, 0x00


	//----- nvinfo : EIATTR_SPARSE_MMA_MASK
	.align		4
.L_73:
        /*0028*/ 	.byte	0x03, 0x50
        /*002a*/ 	.short	0x0000


	//----- nvinfo : EIATTR_MAXREG_COUNT
	.align		4
        /*002c*/ 	.byte	0x03, 0x1b
        /*002e*/ 	.short	0x0040


	//----- nvinfo : EIATTR_MERCURY_ISA_VERSION
	.align		4
        /*0030*/ 	.byte	0x03, 0x5f
        /*0032*/ 	.short	0x0101


	//----- nvinfo : EIATTR_VRC_CTA_INIT_COUNT
	.align		4
        /*0034*/ 	.byte	0x02, 0x4a
	.zero		1
	.zero		1


	//----- nvinfo : EIATTR_EXIT_INSTR_OFFSETS
	.align		4
        /*0038*/ 	.byte	0x04, 0x1c
        /*003a*/ 	.short	(.L_75 - .L_74)


	//   ....[0]....
.L_74:
        /*003c*/ 	.word	0x000002f0


	//----- nvinfo : EIATTR_MAX_THREADS
	.align		4
.L_75:
        /*0040*/ 	.byte	0x04, 0x05
        /*0042*/ 	.short	(.L_77 - .L_76)
.L_76:
        /*0044*/ 	.word	0x00000400
        /*0048*/ 	.word	0x00000001
        /*004c*/ 	.word	0x00000001


	//----- nvinfo : EIATTR_CBANK_PARAM_SIZE
	.align		4
.L_77:
        /*0050*/ 	.byte	0x03, 0x19
        /*0052*/ 	.short	0x0010


	//----- nvinfo : EIATTR_PARAM_CBANK
	.align		4
        /*0054*/ 	.byte	0x04, 0x0a
        /*0056*/ 	.short	(.L_79 - .L_78)
	.align		4
.L_78:
        /*0058*/ 	.word	index@(.nv.constant0.main_kernel1)
        /*005c*/ 	.short	0x0380
        /*005e*/ 	.short	0x0010


	//----- nvinfo : EIATTR_SW_WAR
	.align		4
.L_79:
        /*0060*/ 	.byte	0x04, 0x36
        /*0062*/ 	.short	(.L_81 - .L_80)
.L_80:
        /*0064*/ 	.word	0x00000008
.L_81:


//--------------------- .nv.callgraph             --------------------------
	.section	.nv.callgraph,"",@"SHT_CUDA_CALLGRAPH"
	.align	4
	.sectionentsize	8
	.align		4
        /*0000*/ 	.word	0x00000000
	.align		4
        /*0004*/ 	.word	0xffffffff
	.align		4
        /*0008*/ 	.word	0x00000000
	.align		4
        /*000c*/ 	.word	0xfffffffe
	.align		4
        /*0010*/ 	.word	0x00000000
	.align		4
        /*0014*/ 	.word	0xfffffffd
	.align		4
        /*0018*/ 	.word	0x00000000
	.align		4
        /*001c*/ 	.word	0xfffffffc


//--------------------- .text.main_kernel3        --------------------------
	.section	.text.main_kernel3,"ax",@progbits
	.align	128
        .global         main_kernel3
        .type           main_kernel3,@function
        .size           main_kernel3,(.L_x_6 - main_kernel3)
        .other          main_kernel3,@"STO_CUDA_ENTRY STV_DEFAULT"
main_kernel3:
.text.main_kernel3:
[----:B------:R-:W-:Y:S01]  /*0000*/  LDC R1, c[0x0][0x37c] ;  /* 0x0000df00ff017b82 */ /* 0x000fe20000000800 */
[----:B------:R-:W0:Y:S01]  /*0010*/  S2R R3, SR_TID.Y ;  /* 0x0000000000037919 */ /* 0x000e220000002200 */
[----:B------:R-:W1:Y:S01]  /*0020*/  LDCU.64 UR6, c[0x0][0x358] ;  /* 0x00006b00ff0677ac */ /* 0x000e620008000a00 */
[----:B------:R-:W2:Y:S01]  /*0030*/  S2R R5, SR_TID.X ;  /* 0x0000000000057919 */ /* 0x000ea20000002100 */
[----:B------:R-:W-:Y:S01]  /*0040*/  UMOV UR4, 0x4000 ;  /* 0x0000400000047882 */ /* 0x000fe20000000000 */
[----:B------:R-:W3:Y:S01]  /*0050*/  S2R R4, SR_CTAID.X ;  /* 0x0000000000047919 */ /* 0x000ee20000002500 */
[C---:B0-----:R-:W-:Y:S02]  /*0060*/  SHF.L.U32 R0, R3.reuse, 0x3, RZ ;  /* 0x0000000303007819 */ /* 0x041fe400000006ff */
[----:B------:R-:W-:Y:S02]  /*0070*/  SHF.L.U32 R3, R3, 0x7, RZ ;  /* 0x0000000703037819 */ /* 0x000fe400000006ff */
[----:B--2---:R-:W-:-:S02]  /*0080*/  LEA.HI R2, R5, R0, RZ, 0x1e ;  /* 0x0000000005027211 */ /* 0x004fc400078ff0ff */
[----:B------:R-:W-:Y:S02]  /*0090*/  SHF.L.U32 R5, R5, 0x2, RZ ;  /* 0x0000000205057819 */ /* 0x000fe400000006ff */
[----:B---3--:R-:W-:Y:S02]  /*00a0*/  SHF.L.U32 R0, R4, 0x12, RZ ;  /* 0x0000001204007819 */ /* 0x008fe400000006ff */
[----:B------:R-:W-:Y:S02]  /*00b0*/  SHF.L.U32 R7, R2, 0x8, RZ ;  /* 0x0000000802077819 */ /* 0x000fe400000006ff */
[C---:B------:R-:W-:Y:S02]  /*00c0*/  LOP3.LUT R2, R0.reuse, R3, RZ, 0xfc, !PT ;  /* 0x0000000300027212 */ /* 0x040fe400078efcff */
[----:B------:R-:W-:Y:S01]  /*00d0*/  LOP3.LUT R28, R0, 0xc, R5, 0xf8, !PT ;  /* 0x0000000c001c7812 */ /* 0x000fe200078ef805 */
[C---:B------:R-:W-:Y:S01]  /*00e0*/  VIADD R9, R7.reuse, 0x30000 ;  /* 0x0003000007097836 */ /* 0x040fe20000000000 */
[----:B------:R-:W-:-:S02]  /*00f0*/  IADD3 R29, PT, PT, R7, 0x10000, RZ ;  /* 0x00010000071d7810 */ /* 0x000fc40007ffe0ff */
[----:B------:R-:W-:Y:S02]  /*0100*/  LOP3.LUT R3, R7, 0x3ff00, RZ, 0xc0, !PT ;  /* 0x0003ff0007037812 */ /* 0x000fe400078ec0ff */
[----:B------:R-:W-:Y:S02]  /*0110*/  LOP3.LUT R0, R0, 0x3ff00, R7, 0xf8, !PT ;  /* 0x0003ff0000007812 */ /* 0x000fe400078ef807 */
[C---:B------:R-:W-:Y:S02]  /*0120*/  LOP3.LUT R29, R28.reuse, 0x3ff00, R29, 0xf8, !PT ;  /* 0x0003ff001c1d7812 */ /* 0x040fe400078ef81d */
[C---:B------:R-:W-:Y:S02]  /*0130*/  LOP3.LUT R3, R28.reuse, 0x20000, R3, 0xf6, !PT ;  /* 0x000200001c037812 */ /* 0x040fe400078ef603 */
[----:B------:R-:W-:Y:S02]  /*0140*/  LOP3.LUT R28, R28, 0x3ff00, R9, 0xf8, !PT ;  /* 0x0003ff001c1c7812 */ /* 0x000fe400078ef809 */
[----:B------:R-:W-:-:S02]  /*0150*/  IADD3 R2, PT, PT, R2, 0x4000, R5 ;  /* 0x0000400002027810 */ /* 0x000fc40007ffe005 */
[----:B-1----:R-:W-:-:S07]  /*0160*/  LOP3.LUT R0, R0, 0xc, R5, 0xf8, !PT ;  /* 0x0000000c00007812 */ /* 0x002fce00078ef805 */
.L_x_0:
[----:B0-----:R-:W0:Y:S08]  /*0170*/  LDC.64 R22, c[0x0][0x388] ;  /* 0x0000e200ff167b82 */ /* 0x001e300000000a00 */
[----:B------:R-:W1:Y:S01]  /*0180*/  LDC.64 R20, c[0x0][0x380] ;  /* 0x0000e000ff147b82 */ /* 0x000e620000000a00 */
[----:B0-----:R-:W-:-:S06]  /*0190*/  IMAD.WIDE.U32 R16, R0, 0x4, R22 ;  /* 0x0000000400107825 */ /* 0x001fcc00078e0016 */
[----:B------:R-:W2:Y:S01]  /*01a0*/  LDG.E.128.CONSTANT R16, desc[UR6][R16.64] ;  /* 0x0000000610107981 */ /* 0x000ea2000c1e9d00 */
[----:B------:R-:W-:-:S05]  /*01b0*/  IMAD.WIDE.U32 R8, R29, 0x4, R22 ;  /* 0x000000041d087825 */ /* 0x000fca00078e0016 */
[----:B------:R-:W3:Y:S01]  /*01c0*/  LDG.E.128.CONSTANT R12, desc[UR6][R8.64] ;  /* 0x00000006080c7981 */ /* 0x000ee2000c1e9d00 */
[----:B------:R-:W-:Y:S01]  /*01d0*/  IMAD.WIDE.U32 R4, R3, 0x4, R22 ;  /* 0x0000000403047825 */ /* 0x000fe200078e0016 */
[C---:B------:R-:W-:Y:S02]  /*01e0*/  IADD3 R10, PT, PT, R2.reuse, -0x4000, RZ ;  /* 0xffffc000020a7810 */ /* 0x040fe40007ffe0ff */
[----:B------:R-:W-:-:S03]  /*01f0*/  IADD3 R24, PT, PT, R2, -0x3000, RZ ;  /* 0xffffd00002187810 */ /* 0x000fc60007ffe0ff */
[--C-:B-1----:R-:W-:Y:S01]  /*0200*/  IMAD.WIDE.U32 R10, R10, 0x4, R20.reuse ;  /* 0x000000040a0a7825 */ /* 0x102fe200078e0014 */
[----:B------:R-:W4:Y:S03]  /*0210*/  LDG.E.128.CONSTANT R4, desc[UR6][R4.64] ;  /* 0x0000000604047981 */ /* 0x000f26000c1e9d00 */
[----:B------:R-:W-:-:S04]  /*0220*/  IMAD.WIDE.U32 R24, R24, 0x4, R20 ;  /* 0x0000000418187825 */ /* 0x000fc800078e0014 */
[----:B------:R-:W-:Y:S01]  /*0230*/  IMAD.WIDE.U32 R20, R28, 0x4, R22 ;  /* 0x000000041c147825 */ /* 0x000fe200078e0016 */
[----:B------:R-:W-:-:S05]  /*0240*/  IADD3 R26, PT, PT, R0, 0x10, RZ ;  /* 0x00000010001a7810 */ /* 0x000fca0007ffe0ff */
[----:B------:R-:W-:Y:S01]  /*0250*/  IMAD.WIDE.U32 R26, R26, 0x4, R22 ;  /* 0x000000041a1a7825 */ /* 0x000fe200078e0016 */
[----:B--2---:R0:W-:Y:S04]  /*0260*/  STG.E.128 desc[UR6][R10.64], R16 ;  /* 0x000000100a007986 */ /* 0x0041e8000c101d06 */
[----:B---3--:R1:W-:Y:S04]  /*0270*/  STG.E.128 desc[UR6][R24.64], R12 ;  /* 0x0000000c18007986 */ /* 0x0083e8000c101d06 */
[----:B0-----:R-:W2:Y:S04]  /*0280*/  LDG.E.128.CONSTANT R16, desc[UR6][R20.64] ;  /* 0x0000000614107981 */ /* 0x001ea8000c1e9d00 */
[----:B------:R-:W3:Y:S01]  /*0290*/  LDG.E.128.CONSTANT R8, desc[UR6][R8.64+0x40] ;  /* 0x0000400608087981 */ /* 0x000ee2000c1e9d00 */
[----:B-1----:R-:W0:Y:S03]  /*02a0*/  LDC.64 R24, c[0x0][0x380] ;  /* 0x0000e000ff187b82 */ /* 0x002e260000000a00 */
[----:B------:R1:W5:Y:S01]  /*02b0*/  LDG.E.128.CONSTANT R12, desc[UR6][R26.64] ;  /* 0x000000061a0c7981 */ /* 0x000362000c1e9d00 */
[----:B------:R-:W-:-:S02]  /*02c0*/  IADD3 R22, PT, PT, R2, -0x2000, RZ ;  /* 0xffffe00002167810 */ /* 0x000fc40007ffe0ff */
[----:B-1----:R-:W-:-:S03]  /*02d0*/  IADD3 R26, PT, PT, R2, -0x1000, RZ ;  /* 0xfffff000021a7810 */ /* 0x002fc60007ffe0ff */
[----:B0-----:R-:W-:-:S05]  /*02e0*/  IMAD.WIDE.U32 R22, R22, 0x4, R24 ;  /* 0x0000000416167825 */ /* 0x001fca00078e0018 */
[----:B----4-:R0:W-:Y:S02]  /*02f0*/  STG.E.128 desc[UR6][R22.64], R4 ;  /* 0x0000000416007986 */ /* 0x0101e4000c101d06 */
[----:B0-----:R-:W-:Y:S01]  /*0300*/  IMAD.WIDE.U32 R4, R26, 0x4, R24 ;  /* 0x000000041a047825 */ /* 0x001fe200078e0018 */
[----:B------:R-:W0:Y:S01]  /*0310*/  LDC.64 R22, c[0x0][0x388] ;  /* 0x0000e200ff167b82 */ /* 0x000e220000000a00 */
[----:B------:R-:W-:-:S05]  /*0320*/  IADD3 R24, PT, PT, R3, 0x10, RZ ;  /* 0x0000001003187810 */ /* 0x000fca0007ffe0ff */
[----:B0-----:R-:W-:Y:S01]  /*0330*/  IMAD.WIDE.U32 R24, R24, 0x4, R22 ;  /* 0x0000000418187825 */ /* 0x001fe200078e0016 */
[----:B------:R-:W-:-:S03]  /*0340*/  IADD3 R22, PT, PT, R0, 0x20, RZ ;  /* 0x0000002000167810 */ /* 0x000fc60007ffe0ff */
[C---:B------:R-:W-:Y:S01]  /*0350*/  VIADD R26, R2.reuse, 0x1000 ;  /* 0x00001000021a7836 */ /* 0x040fe20000000000 */
[----:B--2---:R0:W-:Y:S02]  /*0360*/  STG.E.128 desc[UR6][R4.64], R16 ;  /* 0x0000001004007986 */ /* 0x0041e4000c101d06 */
[----:B0-----:R-:W0:Y:S02]  /*0370*/  LDC.64 R18, c[0x0][0x380] ;  /* 0x0000e000ff127b82 */ /* 0x001e240000000a00 */
[----:B------:R1:W2:Y:S06]  /*0380*/  LDG.E.128.CONSTANT R4, desc[UR6][R24.64] ;  /* 0x0000000618047981 */ /* 0x0002ac000c1e9d00 */
[----:B-1----:R-:W1:Y:S01]  /*0390*/  LDC.64 R24, c[0x0][0x388] ;  /* 0x0000e200ff187b82 */ /* 0x002e620000000a00 */
[----:B0-----:R-:W-:-:S05]  /*03a0*/  IMAD.WIDE.U32 R16, R2, 0x4, R18 ;  /* 0x0000000402107825 */ /* 0x001fca00078e0012 */
[----:B-----5:R0:W-:Y:S04]  /*03b0*/  STG.E.128 desc[UR6][R16.64], R12 ;  /* 0x0000000c10007986 */ /* 0x0201e8000c101d06 */
[----:B0-----:R0:W4:Y:S01]  /*03c0*/  LDG.E.128.CONSTANT R12, desc[UR6][R20.64+0x40] ;  /* 0x00004006140c7981 */ /* 0x001122000c1e9d00 */
[----:B------:R-:W-:Y:S02]  /*03d0*/  IMAD.WIDE.U32 R16, R26, 0x4, R18 ;  /* 0x000000041a107825 */ /* 0x000fe400078e0012 */
[----:B------:R-:W5:Y:S02]  /*03e0*/  LDC.64 R26, c[0x0][0x380] ;  /* 0x0000e000ff1a7b82 */ /* 0x000f640000000a00 */
[----:B-1----:R-:W-:Y:S01]  /*03f0*/  IMAD.WIDE.U32 R18, R22, 0x4, R24 ;  /* 0x0000000416127825 */ /* 0x002fe200078e0018 */
[----:B---3--:R1:W-:Y:S04]  /*0400*/  STG.E.128 desc[UR6][R16.64], R8 ;  /* 0x0000000810007986 */ /* 0x0083e8000c101d06 */
[----:B-1----:R-:W3:Y:S01]  /*0410*/  LDG.E.128.CONSTANT R8, desc[UR6][R18.64] ;  /* 0x0000000612087981 */ /* 0x002ee2000c1e9d00 */
[----:B------:R-:W-:-:S05]  /*0420*/  IADD3 R22, PT, PT, R29, 0x20, RZ ;  /* 0x000000201d167810 */ /* 0x000fca0007ffe0ff */
[----:B0-----:R-:W-:Y:S01]  /*0430*/  IMAD.WIDE.U32 R20, R22, 0x4, R24 ;  /* 0x0000000416147825 */ /* 0x001fe200078e0018 */
[C---:B------:R-:W-:Y:S02]  /*0440*/  IADD3 R22, PT, PT, R2.reuse, 0x2000, RZ ;  /* 0x0000200002167810 */ /* 0x040fe40007ffe0ff */
[----:B------:R-:W-:Y:S02]  /*0450*/  IADD3 R24, PT, PT, R2, 0x3000, RZ ;  /* 0x0000300002187810 */ /* 0x000fe40007ffe0ff */
[----:B------:R-:W3:Y:S01]  /*0460*/  LDG.E.128.CONSTANT R16, desc[UR6][R20.64] ;  /* 0x0000000614107981 */ /* 0x000ee2000c1e9d00 */
[----:B-----5:R-:W-:-:S05]  /*0470*/  IMAD.WIDE.U32 R22, R22, 0x4, R26 ;  /* 0x0000000416167825 */ /* 0x020fca00078e001a */
[----:B--2---:R0:W-:Y:S02]  /*0480*/  STG.E.128 desc[UR6][R22.64], R4 ;  /* 0x0000000416007986 */ /* 0x0041e4000c101d06 */
[----:B0-----:R-:W-:Y:S01]  /*0490*/  IMAD.WIDE.U32 R4, R24, 0x4, R26 ;  /* 0x0000000418047825 */ /* 0x001fe200078e001a */
[----:B------:R-:W0:Y:S01]  /*04a0*/  LDC.64 R22, c[0x0][0x388] ;  /* 0x0000e200ff167b82 */ /* 0x000e220000000a00 */
[----:B------:R-:W-:Y:S02]  /*04b0*/  IADD3 R26, PT, PT, R2, 0x4000, RZ ;  /* 0x00004000021a7810 */ /* 0x000fe40007ffe0ff */
[----:B------:R-:W-:Y:S01]  /*04c0*/  IADD3 R24, PT, PT, R3, 0x20, RZ ;  /* 0x0000002003187810 */ /* 0x000fe20007ffe0ff */
[----:B----4-:R1:W-:Y:S04]  /*04d0*/  STG.E.128 desc[UR6][R4.64], R12 ;  /* 0x0000000c04007986 */ /* 0x0103e8000c101d06 */
[----:B-1----:R-:W1:Y:S01]  /*04e0*/  LDC.64 R14, c[0x0][0x380] ;  /* 0x0000e000ff0e7b82 */ /* 0x002e620000000a00 */
[----:B0-----:R-:W-:-:S05]  /*04f0*/  IMAD.WIDE.U32 R24, R24, 0x4, R22 ;  /* 0x0000000418187825 */ /* 0x001fca00078e0016 */
[----:B------:R0:W2:Y:S01]  /*0500*/  LDG.E.128.CONSTANT R4, desc[UR6][R24.64] ;  /* 0x0000000618047981 */ /* 0x0000a2000c1e9d00 */
[----:B-1----:R-:W-:-:S05]  /*0510*/  IMAD.WIDE.U32 R26, R26, 0x4, R14 ;  /* 0x000000041a1a7825 */ /* 0x002fca00078e000e */
[----:B---3--:R1:W-:Y:S02]  /*0520*/  STG.E.128 desc[UR6][R26.64], R8 ;  /* 0x000000081a007986 */ /* 0x0083e4000c101d06 */
[----:B-1----:R-:W0:Y:S01]  /*0530*/  LDC.64 R10, c[0x0][0x388] ;  /* 0x0000e200ff0a7b82 */ /* 0x002e220000000a00 */
[----:B------:R-:W-:Y:S01]  /*0540*/  IADD3 R22, PT, PT, R28, 0x20, RZ ;  /* 0x000000201c167810 */ /* 0x000fe20007ffe0ff */
[----:B------:R-:W-:-:S04]  /*0550*/  VIADD R26, R2, 0x5000 ;  /* 0x00005000021a7836 */ /* 0x000fc80000000000 */
[----:B------:R-:W-:-:S04]  /*0560*/  IMAD.WIDE.U32 R26, R26, 0x4, R14 ;  /* 0x000000041a1a7825 */ /* 0x000fc800078e000e */
[----:B0-----:R-:W-:-:S05]  /*0570*/  IMAD.WIDE.U32 R24, R22, 0x4, R10 ;  /* 0x0000000416187825 */ /* 0x001fca00078e000a */
[----:B------:R-:W3:Y:S01]  /*0580*/  LDG.E.128.CONSTANT R12, desc[UR6][R24.64] ;  /* 0x00000006180c7981 */ /* 0x000ee2000c1e9d00 */
[----:B------:R-:W-:-:S05]  /*0590*/  IADD3 R22, PT, PT, R0, 0x30, RZ ;  /* 0x0000003000167810 */ /* 0x000fca0007ffe0ff */
[----:B------:R-:W-:-:S05]  /*05a0*/  IMAD.WIDE.U32 R22, R22, 0x4, R10 ;  /* 0x0000000416167825 */ /* 0x000fca00078e000a */
[----:B------:R-:W4:Y:S04]  /*05b0*/  LDG.E.128.CONSTANT R8, desc[UR6][R22.64] ;  /* 0x0000000616087981 */ /* 0x000f28000c1e9d00 */
[----:B------:R-:W5:Y:S04]  /*05c0*/  LDG.E.128.CONSTANT R20, desc[UR6][R20.64+0x40] ;  /* 0x0000400614147981 */ /* 0x000f68000c1e9d00 */
[----:B------:R0:W-:Y:S02]  /*05d0*/  STG.E.128 desc[UR6][R26.64], R16 ;  /* 0x000000101a007986 */ /* 0x0001e4000c101d06 */
[----:B0-----:R-:W0:Y:S01]  /*05e0*/  LDC.64 R26, c[0x0][0x380] ;  /* 0x0000e000ff1a7b82 */ /* 0x001e220000000a00 */
[----:B------:R-:W-:-:S05]  /*05f0*/  IADD3 R16, PT, PT, R2, 0x6000, RZ ;  /* 0x0000600002107810 */ /* 0x000fca0007ffe0ff */
[----:B0-----:R-:W-:Y:S01]  /*0600*/  IMAD.WIDE.U32 R16, R16, 0x4, R26 ;  /* 0x0000000410107825 */ /* 0x001fe200078e001a */
[----:B------:R-:W-:Y:S02]  /*0610*/  IADD3 R18, PT, PT, R3, 0x30, RZ ;  /* 0x0000003003127810 */ /* 0x000fe40007ffe0ff */
[C---:B------:R-:W-:Y:S02]  /*0620*/  IADD3 R26, PT, PT, R2.reuse, 0x8000, RZ ;  /* 0x00008000021a7810 */ /* 0x040fe40007ffe0ff */
[----:B--2---:R0:W-:Y:S02]  /*0630*/  STG.E.128 desc[UR6][R16.64], R4 ;  /* 0x0000000410007986 */ /* 0x0041e4000c101d06 */
[----:B0-----:R-:W0:Y:S01]  /*0640*/  LDC.64 R16, c[0x0][0x380] ;  /* 0x0000e000ff107b82 */ /* 0x001e220000000a00 */
[----:B------:R-:W-:-:S05]  /*0650*/  IADD3 R4, PT, PT, R2, 0x7000, RZ ;  /* 0x0000700002047810 */ /* 0x000fca0007ffe0ff */
[----:B0-----:R-:W-:-:S05]  /*0660*/  IMAD.WIDE.U32 R4, R4, 0x4, R16 ;  /* 0x0000000404047825 */ /* 0x001fca00078e0010 */
[----:B---3--:R0:W-:Y:S02]  /*0670*/  STG.E.128 desc[UR6][R4.64], R12 ;  /* 0x0000000c04007986 */ /* 0x0081e4000c101d06 */
[----:B0-----:R-:W0:Y:S01]  /*0680*/  LDC.64 R14, c[0x0][0x388] ;  /* 0x0000e200ff0e7b82 */ /* 0x001e220000000a00 */
[----:B------:R-:W-:Y:S02]  /*0690*/  IMAD.WIDE.U32 R12, R26, 0x4, R16 ;  /* 0x000000041a0c7825 */ /* 0x000fe400078e0010 */
[----:B------:R-:W2:Y:S02]  /*06a0*/  LDG.E.128.CONSTANT R24, desc[UR6][R24.64+0x40] ;  /* 0x0000400618187981 */ /* 0x000ea4000c1e9d00 */
[----:B0-----:R-:W-:-:S05]  /*06b0*/  IMAD.WIDE.U32 R18, R18, 0x4, R14 ;  /* 0x0000000412127825 */ /* 0x001fca00078e000e */
[----:B------:R0:W3:Y:S04]  /*06c0*/  LDG.E.128.CONSTANT R4, desc[UR6][R18.64] ;  /* 0x0000000612047981 */ /* 0x0000e8000c1e9d00 */
[----:B----4-:R1:W-:Y:S02]  /*06d0*/  STG.E.128 desc[UR6][R12.64], R8 ;  /* 0x000000080c007986 */ /* 0x0103e4000c101d06 */
[----:B-1----:R-:W1:Y:S01]  /*06e0*/  LDC.64 R12, c[0x0][0x380] ;  /* 0x0000e000ff0c7b82 */ /* 0x002e620000000a00 */
[----:B------:R-:W-:Y:S01]  /*06f0*/  IADD3 R16, PT, PT, R0, 0x40, RZ ;  /* 0x0000004000107810 */ /* 0x000fe20007ffe0ff */
[----:B0-----:R-:W-:-:S04]  /*0700*/  VIADD R18, R2, 0x9000 ;  /* 0x0000900002127836 */ /* 0x001fc80000000000 */
[----:B------:R-:W-:-:S04]  /*0710*/  IMAD.WIDE.U32 R10, R16, 0x4, R14 ;  /* 0x00000004100a7825 */ /* 0x000fc800078e000e */
[----:B-1----:R-:W-:-:S05]  /*0720*/  IMAD.WIDE.U32 R8, R18, 0x4, R12 ;  /* 0x0000000412087825 */ /* 0x002fca00078e000c */
[----:B-----5:R0:W-:Y:S04]  /*0730*/  STG.E.128 desc[UR6][R8.64], R20 ;  /* 0x0000001408007986 */ /* 0x0201e8000c101d06 */
[----:B0-----:R-:W4:Y:S01]  /*0740*/  LDG.E.128.CONSTANT R8, desc[UR6][R10.64] ;  /* 0x000000060a087981 */ /* 0x001f22000c1e9d00 */
[----:B------:R-:W-:Y:S01]  /*0750*/  IADD3 R16, PT, PT, R29, 0x40, RZ ;  /* 0x000000401d107810 */ /* 0x000fe20007ffe0ff */
[----:B------:R-:W0:Y:S04]  /*0760*/  LDC.64 R22, c[0x0][0x380] ;  /* 0x0000e000ff167b82 */ /* 0x000e280000000a00 */
[----:B------:R-:W-:-:S05]  /*0770*/  IMAD.WIDE.U32 R16, R16, 0x4, R14 ;  /* 0x0000000410107825 */ /* 0x000fca00078e000e */
[----:B------:R-:W5:Y:S01]  /*0780*/  LDG.E.128.CONSTANT R12, desc[UR6][R16.64] ;  /* 0x00000006100c7981 */ /* 0x000f62000c1e9d00 */
[----:B------:R-:W-:-:S05]  /*0790*/  IADD3 R18, PT, PT, R2, 0xa000, RZ ;  /* 0x0000a00002127810 */ /* 0x000fca0007ffe0ff */
[----:B0-----:R-:W-:Y:S01]  /*07a0*/  IMAD.WIDE.U32 R18, R18, 0x4, R22 ;  /* 0x0000000412127825 */ /* 0x001fe200078e0016 */
[----:B------:R-:W-:-:S04]  /*07b0*/  IADD3 R20, PT, PT, R2, 0xc000, RZ ;  /* 0x0000c00002147810 */ /* 0x000fc80007ffe0ff */
[----:B---3--:R0:W-:Y:S02]  /*07c0*/  STG.E.128 desc[UR6][R18.64], R4 ;  /* 0x0000000412007986 */ /* 0x0081e4000c101d06 */
[----:B0-----:R-:W-:-:S05]  /*07d0*/  IADD3 R4, PT, PT, R2, 0xb000, RZ ;  /* 0x0000b00002047810 */ /* 0x001fca0007ffe0ff */
[----:B------:R-:W-:-:S05]  /*07e0*/  IMAD.WIDE.U32 R4, R4, 0x4, R22 ;  /* 0x0000000404047825 */ /* 0x000fca00078e0016 */
[----:B--2---:R0:W-:Y:S02]  /*07f0*/  STG.E.128 desc[UR6][R4.64], R24 ;  /* 0x0000001804007986 */ /* 0x0041e4000c101d06 */
[----:B0-----:R-:W0:Y:S01]  /*0800*/  LDC.64 R26, c[0x0][0x388] ;  /* 0x0000e200ff1a7b82 */ /* 0x001e220000000a00 */
[----:B------:R-:W-:-:S07]  /*0810*/  IADD3 R22, PT, PT, R3, 0x40, RZ ;  /* 0x0000004003167810 */ /* 0x000fce0007ffe0ff */
[----:B------:R-:W1:Y:S01]  /*0820*/  LDC.64 R24, c[0x0][0x380] ;  /* 0x0000e000ff187b82 */ /* 0x000e620000000a00 */
[----:B0-----:R-:W-:-:S05]  /*0830*/  IMAD.WIDE.U32 R22, R22, 0x4, R26 ;  /* 0x0000000416167825 */ /* 0x001fca00078e001a */
[----:B------:R0:W2:Y:S01]  /*0840*/  LDG.E.128.CONSTANT R4, desc[UR6][R22.64] ;  /* 0x0000000616047981 */ /* 0x0000a2000c1e9d00 */
[----:B------:R-:W-:Y:S01]  /*0850*/  IADD3 R18, PT, PT, R28, 0x40, RZ ;  /* 0x000000401c127810 */ /* 0x000fe20007ffe0ff */
[----:B-1----:R-:W-:-:S04]  /*0860*/  IMAD.WIDE.U32 R20, R20, 0x4, R24 ;  /* 0x0000000414147825 */ /* 0x002fc800078e0018 */
[----:B------:R-:W-:Y:S01]  /*0870*/  IMAD.WIDE.U32 R18, R18, 0x4, R26 ;  /* 0x0000000412127825 */ /* 0x000fe200078e001a */
[----:B----4-:R1:W-:Y:S04]  /*0880*/  STG.E.128 desc[UR6][R20.64], R8 ;  /* 0x0000000814007986 */ /* 0x0103e8000c101d06 */
[----:B-1----:R-:W3:Y:S01]  /*0890*/  LDG.E.128.CONSTANT R8, desc[UR6][R18.64] ;  /* 0x0000000612087981 */ /* 0x002ee2000c1e9d00 */
[----:B0-----:R-:W-:-:S04]  /*08a0*/  VIADD R22, R2, 0xd000 ;  /* 0x0000d00002167836 */ /* 0x001fc80000000000 */
[----:B------:R-:W-:Y:S01]  /*08b0*/  IMAD.WIDE.U32 R22, R22, 0x4, R24 ;  /* 0x0000000416167825 */ /* 0x000fe200078e0018 */
[----:B------:R-:W-:-:S05]  /*08c0*/  IADD3 R24, PT, PT, R0, 0x50, RZ ;  /* 0x0000005000187810 */ /* 0x000fca0007ffe0ff */
[----:B------:R-:W-:Y:S01]  /*08d0*/  IMAD.WIDE.U32 R24, R24, 0x4, R26 ;  /* 0x0000000418187825 */ /* 0x000fe200078e001a */
[----:B-----5:R0:W-:Y:S04]  /*08e0*/  STG.E.128 desc[UR6][R22.64], R12 ;  /* 0x0000000c16007986 */ /* 0x0201e8000c101d06 */
[----:B0-----:R0:W4:Y:S01]  /*08f0*/  LDG.E.128.CONSTANT R12, desc[UR6][R24.64] ;  /* 0x00000006180c7981 */ /* 0x001122000c1e9d00 */
[----:B------:R-:W1:Y:S01]  /*0900*/  LDC.64 R22, c[0x0][0x380] ;  /* 0x0000e000ff167b82 */ /* 0x000e620000000a00 */
[C---:B------:R-:W-:Y:S02]  /*0910*/  IADD3 R20, PT, PT, R2.reuse, 0xe000, RZ ;  /* 0x0000e00002147810 */ /* 0x040fe40007ffe0ff */
[----:B------:R-:W-:-:S03]  /*0920*/  IADD3 R26, PT, PT, R2, 0xf000, RZ ;  /* 0x0000f000021a7810 */ /* 0x000fc60007ffe0ff */
[----:B-1----:R-:W-:Y:S01]  /*0930*/  IMAD.WIDE.U32 R20, R20, 0x4, R22 ;  /* 0x0000000414147825 */ /* 0x002fe200078e0016 */
[----:B0-----:R-:W-:-:S04]  /*0940*/  IADD3 R24, PT, PT, R2, 0x10000, RZ ;  /* 0x0001000002187810 */ /* 0x001fc80007ffe0ff */
[----:B--2---:R0:W-:Y:S02]  /*0950*/  STG.E.128 desc[UR6][R20.64], R4 ;  /* 0x0000000414007986 */ /* 0x0041e4000c101d06 */
[----:B0-----:R-:W-:Y:S02]  /*0960*/  IMAD.WIDE.U32 R20, R26, 0x4, R22 ;  /* 0x000000041a147825 */ /* 0x001fe400078e0016 */
[----:B------:R0:W2:Y:S01]  /*0970*/  LDG.E.128.CONSTANT R4, desc[UR6][R16.64+0x40] ;  /* 0x0000400610047981 */ /* 0x0000a2000c1e9d00 */
[----:B------:R-:W1:Y:S01]  /*0980*/  LDC.64 R26, c[0x0][0x388] ;  /* 0x0000e200ff1a7b82 */ /* 0x000e620000000a00 */
[----:B------:R-:W-:Y:S02]  /*0990*/  IADD3 R22, PT, PT, R3, 0x50, RZ ;  /* 0x0000005003167810 */ /* 0x000fe40007ffe0ff */
[----:B---3--:R3:W-:Y:S05]  /*09a0*/  STG.E.128 desc[UR6][R20.64], R8 ;  /* 0x0000000814007986 */ /* 0x0087ea000c101d06 */
[----:B0-----:R-:W0:Y:S01]  /*09b0*/  LDC.64 R16, c[0x0][0x380] ;  /* 0x0000e000ff107b82 */ /* 0x001e220000000a00 */
[----:B-1----:R-:W-:-:S05]  /*09c0*/  IMAD.WIDE.U32 R22, R22, 0x4, R26 ;  /* 0x0000000416167825 */ /* 0x002fca00078e001a */
[----:B---3--:R-:W3:Y:S01]  /*09d0*/  LDG.E.128.CONSTANT R8, desc[UR6][R22.64] ;  /* 0x0000000616087981 */ /* 0x008ee2000c1e9d00 */
[----:B0-----:R-:W-:-:S05]  /*09e0*/  IMAD.WIDE.U32 R16, R24, 0x4, R16 ;  /* 0x0000000418107825 */ /* 0x001fca00078e0010 */
[----:B----4-:R0:W-:Y:S04]  /*09f0*/  STG.E.128 desc[UR6][R16.64], R12 ;  /* 0x0000000c10007986 */ /* 0x0101e8000c101d06 */
[----:B0-----:R-:W4:Y:S01]  /*0a00*/  LDG.E.128.CONSTANT R16, desc[UR6][R18.64+0x40] ;  /* 0x0000400612107981 */ /* 0x001f22000c1e9d00 */
[----:B------:R-:W-:-:S04]  /*0a10*/  VIADD R24, R0, 0x60 ;  /* 0x0000006000187836 */ /* 0x000fc80000000000 */
[----:B------:R-:W-:-:S05]  /*0a20*/  IMAD.WIDE.U32 R24, R24, 0x4, R26 ;  /* 0x0000000418187825 */ /* 0x000fca00078e001a */
[----:B------:R0:W5:Y:S02]  /*0a30*/  LDG.E.128.CONSTANT R12, desc[UR6][R24.64] ;  /* 0x00000006180c7981 */ /* 0x000164000c1e9d00 */
[----:B0-----:R-:W0:Y:S01]  /*0a40*/  LDC.64 R24, c[0x0][0x380] ;  /* 0x0000e000ff187b82 */ /* 0x001e220000000a00 */
[C---:B------:R-:W-:Y:S02]  /*0a50*/  IADD3 R26, PT, PT, R2.reuse, 0x11000, RZ ;  /* 0x00011000021a7810 */ /* 0x040fe40007ffe0ff */
[----:B------:R-:W-:-:S03]  /*0a60*/  IADD3 R22, PT, PT, R2, 0x12000, RZ ;  /* 0x0001200002167810 */ /* 0x000fc60007ffe0ff */
[----:B0-----:R-:W-:-:S04]  /*0a70*/  IMAD.WIDE.U32 R20, R26, 0x4, R24 ;  /* 0x000000041a147825 */ /* 0x001fc800078e0018 */
[--C-:B------:R-:W-:Y:S01]  /*0a80*/  IMAD.WIDE.U32 R22, R22, 0x4, R24.reuse ;  /* 0x0000000416167825 */ /* 0x100fe200078e0018 */
[----:B------:R-:W-:Y:S02]  /*0a90*/  IADD3 R27, PT, PT, R29, 0x60, RZ ;  /* 0x000000601d1b7810 */ /* 0x000fe40007ffe0ff */
[----:B------:R-:W-:Y:S01]  /*0aa0*/  IADD3 R26, PT, PT, R2, 0x13000, RZ ;  /* 0x00013000021a7810 */ /* 0x000fe20007ffe0ff */
[----:B--2---:R-:W-:Y:S04]  /*0ab0*/  STG.E.128 desc[UR6][R20.64], R4 ;  /* 0x0000000414007986 */ /* 0x004fe8000c101d06 */
[----:B---3--:R0:W-:Y:S02]  /*0ac0*/  STG.E.128 desc[UR6][R22.64], R8 ;  /* 0x0000000816007986 */ /* 0x0081e4000c101d06 */
[----:B0-----:R-:W0:Y:S01]  /*0ad0*/  LDC.64 R22, c[0x0][0x388] ;  /* 0x0000e200ff167b82 */ /* 0x001e220000000a00 */
[----:B------:R-:W-:Y:S01]  /*0ae0*/  IMAD.WIDE.U32 R6, R26, 0x4, R24 ;  /* 0x000000041a067825 */ /* 0x000fe200078e0018 */
[----:B------:R-:W-:-:S03]  /*0af0*/  IADD3 R24, PT, PT, R3, 0x60, RZ ;  /* 0x0000006003187810 */ /* 0x000fc60007ffe0ff */
[----:B0-----:R-:W-:-:S05]  /*0b00*/  IMAD.WIDE.U32 R4, R27, 0x4, R22 ;  /* 0x000000041b047825 */ /* 0x001fca00078e0016 */
[----:B------:R-:W2:Y:S01]  /*0b10*/  LDG.E.128.CONSTANT R8, desc[UR6][R4.64] ;  /* 0x0000000604087981 */ /* 0x000ea2000c1e9d00 */
[----:B------:R-:W-:-:S03]  /*0b20*/  IMAD.WIDE.U32 R24, R24, 0x4, R22 ;  /* 0x0000000418187825 */ /* 0x000fc600078e0016 */
[----:B----4-:R0:W-:Y:S04]  /*0b30*/  STG.E.128 desc[UR6][R6.64], R16 ;  /* 0x0000001006007986 */ /* 0x0101e8000c101d06 */
[----:B0-----:R0:W3:Y:S02]  /*0b40*/  LDG.E.128.CONSTANT R16, desc[UR6][R24.64] ;  /* 0x0000000618107981 */ /* 0x0010e4000c1e9d00 */
[----:B0-----:R-:W0:Y:S01]  /*0b50*/  LDC.64 R24, c[0x0][0x380] ;  /* 0x0000e000ff187b82 */ /* 0x001e220000000a00 */
[----:B------:R-:W-:-:S05]  /*0b60*/  IADD3 R20, PT, PT, R2, 0x14000, RZ ;  /* 0x0001400002147810 */ /* 0x000fca0007ffe0ff */
[----:B0-----:R-:W-:-:S04]  /*0b70*/  IMAD.WIDE.U32 R6, R20, 0x4, R24 ;  /* 0x0000000414067825 */ /* 0x001fc800078e0018 */
[----:B------:R-:W-:Y:S01]  /*0b80*/  VIADD R20, R28, 0x60 ;  /* 0x000000601c147836 */ /* 0x000fe20000000000 */
[----:B-----5:R0:W-:Y:S03]  /*0b90*/  STG.E.128 desc[UR6][R6.64], R12 ;  /* 0x0000000c06007986 */ /* 0x0201e6000c101d06 */
[----:B0-----:R-:W-:-:S05]  /*0ba0*/  IMAD.WIDE.U32 R6, R20, 0x4, R22 ;  /* 0x0000000414067825 */ /* 0x001fca00078e0016 */
[----:B------:R-:W4:Y:S01]  /*0bb0*/  LDG.E.128.CONSTANT R12, desc[UR6][R6.64] ;  /* 0x00000006060c7981 */ /* 0x000f22000c1e9d00 */
[----:B------:R-:W-:-:S05]  /*0bc0*/  IADD3 R20, PT, PT, R2, 0x15000, RZ ;  /* 0x0001500002147810 */ /* 0x000fca0007ffe0ff */
[--C-:B------:R-:W-:Y:S01]  /*0bd0*/  IMAD.WIDE.U32 R20, R20, 0x4, R24.reuse ;  /* 0x0000000414147825 */ /* 0x100fe200078e0018 */
[----:B------:R-:W-:Y:S02]  /*0be0*/  IADD3 R23, PT, PT, R2, 0x16000, RZ ;  /* 0x0001600002177810 */ /* 0x000fe40007ffe0ff */
[----:B------:R-:W-:Y:S02]  /*0bf0*/  IADD3 R22, PT, PT, R0, 0x70, RZ ;  /* 0x0000007000167810 */ /* 0x000fe40007ffe0ff */
[----:B------:R-:W-:Y:S01]  /*0c00*/  IADD3 R26, PT, PT, R3, 0x70, RZ ;  /* 0x00000070031a7810 */ /* 0x000fe20007ffe0ff */
[----:B--2---:R0:W-:Y:S02]  /*0c10*/  STG.E.128 desc[UR6][R20.64], R8 ;  /* 0x0000000814007986 */ /* 0x0041e4000c101d06 */
[----:B0-----:R-:W0:Y:S01]  /*0c20*/  LDC.64 R20, c[0x0][0x388] ;  /* 0x0000e200ff147b82 */ /* 0x001e220000000a00 */
[----:B------:R-:W-:-:S05]  /*0c30*/  IMAD.WIDE.U32 R8, R23, 0x4, R24 ;  /* 0x0000000417087825 */ /* 0x000fca00078e0018 */
[----:B---3--:R1:W-:Y:S01]  /*0c40*/  STG.E.128 desc[UR6][R8.64], R16 ;  /* 0x0000001008007986 */ /* 0x0083e2000c101d06 */
[----:B0-----:R-:W-:-:S03]  /*0c50*/  IMAD.WIDE.U32 R10, R22, 0x4, R20 ;  /* 0x00000004160a7825 */ /* 0x001fc600078e0014 */
[----:B-1----:R-:W2:Y:S04]  /*0c60*/  LDG.E.128.CONSTANT R16, desc[UR6][R4.64+0x40] ;  /* 0x0000400604107981 */ /* 0x002ea8000c1e9d00 */
[----:B------:R-:W3:Y:S01]  /*0c70*/  LDG.E.128.CONSTANT R8, desc[UR6][R10.64] ;  /* 0x000000060a087981 */ /* 0x000ee2000c1e9d00 */
[----:B------:R-:W-:Y:S01]  /*0c80*/  IADD3 R22, PT, PT, R2, 0x17000, RZ ;  /* 0x0001700002167810 */ /* 0x000fe20007ffe0ff */
[----:B------:R-:W-:Y:S02]  /*0c90*/  IMAD.WIDE.U32 R26, R26, 0x4, R20 ;  /* 0x000000041a1a7825 */ /* 0x000fe400078e0014 */
[----:B------:R-:W5:Y:S02]  /*0ca0*/  LDG.E.128.CONSTANT R4, desc[UR6][R6.64+0x40] ;  /* 0x0000400606047981 */ /* 0x000f64000c1e9d00 */
[----:B------:R-:W-:-:S05]  /*0cb0*/  IMAD.WIDE.U32 R22, R22, 0x4, R24 ;  /* 0x0000000416167825 */ /* 0x000fca00078e0018 */
[----:B----4-:R0:W-:Y:S04]  /*0cc0*/  STG.E.128 desc[UR6][R22.64], R12 ;  /* 0x0000000c16007986 */ /* 0x0101e8000c101d06 */
[----:B0-----:R0:W4:Y:S01]  /*0cd0*/  LDG.E.128.CONSTANT R12, desc[UR6][R26.64] ;  /* 0x000000061a0c7981 */ /* 0x001122000c1e9d00 */
[----:B------:R-:W-:-:S05]  /*0ce0*/  IADD3 R20, PT, PT, R2, 0x18000, RZ ;  /* 0x0001800002147810 */ /* 0x000fca0007ffe0ff */
[----:B------:R-:W-:-:S04]  /*0cf0*/  IMAD.WIDE.U32 R20, R20, 0x4, R24 ;  /* 0x0000000414147825 */ /* 0x000fc800078e0018 */
[C---:B------:R-:W-:Y:S01]  /*0d00*/  VIADD R24, R2.reuse, 0x19000 ;  /* 0x0001900002187836 */ /* 0x040fe20000000000 */
[C---:B0-----:R-:W-:Y:S02]  /*0d10*/  IADD3 R27, PT, PT, R2.reuse, 0x1a000, RZ ;  /* 0x0001a000021b7810 */ /* 0x041fe40007ffe0ff */
[----:B------:R-:W-:Y:S01]  /*0d20*/  IADD3 R26, PT, PT, R2, 0x1b000, RZ ;  /* 0x0001b000021a7810 */ /* 0x000fe20007ffe0ff */
[----:B------:R-:W-:-:S04]  /*0d30*/  UIADD3 UR4, UPT, UPT, UR4, 0x20000, URZ ;  /* 0x0002000004047890 */ /* 0x000fc8000fffe0ff */
[----:B------:R-:W-:Y:S01]  /*0d40*/  UISETP.NE.AND UP0, UPT, UR4, 0x44000, UPT ;  /* 0x000440000400788c */ /* 0x000fe2000bf05270 */
[----:B------:R-:W-:Y:S02]  /*0d50*/  IADD3 R3, PT, PT, R3, 0x80, RZ ;  /* 0x0000008003037810 */ /* 0x000fe40007ffe0ff */
[----:B------:R-:W-:Y:S02]  /*0d60*/  IADD3 R28, PT, PT, R28, 0x80, RZ ;  /* 0x000000801c1c7810 */ /* 0x000fe40007ffe0ff */
[----:B------:R-:W-:Y:S02]  /*0d70*/  IADD3 R29, PT, PT, R29, 0x80, RZ ;  /* 0x000000801d1d7810 */ /* 0x000fe40007ffe0ff */
[----:B------:R-:W-:Y:S02]  /*0d80*/  IADD3 R0, PT, PT, R0, 0x80, RZ ;  /* 0x0000008000007810 */ /* 0x000fe40007ffe0ff */
[----:B------:R-:W-:Y:S01]  /*0d90*/  IADD3 R2, PT, PT, R2, 0x20000, RZ ;  /* 0x0002000002027810 */ /* 0x000fe20007ffe0ff */
[----:B---3--:R0:W-:Y:S02]  /*0da0*/  STG.E.128 desc[UR6][R20.64], R8 ;  /* 0x0000000814007986 */ /* 0x0081e4000c101d06 */
[----:B0-----:R-:W0:Y:S02]  /*0db0*/  LDC.64 R20, c[0x0][0x380] ;  /* 0x0000e000ff147b82 */ /* 0x001e240000000a00 */
[----:B0-----:R-:W-:-:S04]  /*0dc0*/  IMAD.WIDE.U32 R24, R24, 0x4, R20 ;  /* 0x0000000418187825 */ /* 0x001fc800078e0014 */
[--C-:B------:R-:W-:Y:S01]  /*0dd0*/  IMAD.WIDE.U32 R22, R27, 0x4, R20.reuse ;  /* 0x000000041b167825 */ /* 0x100fe200078e0014 */
[----:B--2---:R0:W-:Y:S03]  /*0de0*/  STG.E.128 desc[UR6][R24.64], R16 ;  /* 0x0000001018007986 */ /* 0x0041e6000c101d06 */
[----:B------:R-:W-:Y:S01]  /*0df0*/  IMAD.WIDE.U32 R26, R26, 0x4, R20 ;  /* 0x000000041a1a7825 */ /* 0x000fe200078e0014 */
[----:B----4-:R0:W-:Y:S04]  /*0e00*/  STG.E.128 desc[UR6][R22.64], R12 ;  /* 0x0000000c16007986 */ /* 0x0101e8000c101d06 */
[----:B-----5:R0:W-:Y:S01]  /*0e10*/  STG.E.128 desc[UR6][R26.64], R4 ;  /* 0x000000041a007986 */ /* 0x0201e2000c101d06 */
[----:B------:R-:W-:Y:S05]  /*0e20*/  BRA.U UP0, `(.L_x_0) ;  /* 0xfffffff100d07547 */ /* 0x000fea000b83ffff */
[----:B------:R-:W-:Y:S05]  /*0e30*/  EXIT ;  /* 0x000000000000794d */ /* 0x000fea0003800000 */
.L_x_1:
[----:B------:R-:W-:-:S00]  /*0e40*/  BRA `(.L_x_1) ;  /* 0xfffffffc00fc7947 */ /* 0x000fc0000383ffff */
[----:B------:R-:W-:-:S00]  /*0e50*/  NOP ;  /* 0x0000000000007918 */ /* 0x000fc00000000000 */
        /* <DEDUP_REMOVED lines=10> */
.L_x_6:


//--------------------- .text.main_kernel0        --------------------------
	.section	.text.main_kernel0,"ax",@progbits
	.align	128
        .global         main_kernel0
        .type           main_kernel0,@function
        .size           main_kernel0,(.L_x_7 - main_kernel0)
        .other          main_kernel0,@"STO_CUDA_ENTRY STV_DEFAULT"
main_kernel0:
.text.main_kernel0:
[----:B------:R-:W-:Y:S01]  /*0000*/  LDC R1, c[0x0][0x37c] ;  /* 0x0000df00ff017b82 */ /* 0x000fe20000000800 */
[----:B------:R-:W0:Y:S01]  /*0010*/  S2R R0, SR_CTAID.X ;  /* 0x0000000000007919 */ /* 0x000e220000002500 */
[----:B------:R-:W1:Y:S01]  /*0020*/  LDCU.128 UR8, c[0x0][0x380] ;  /* 0x00007000ff0877ac */ /* 0x000e620008000c00 */
[----:B------:R-:W0:Y:S01]  /*0030*/  S2R R3, SR_TID.Y ;  /* 0x0000000000037919 */ /* 0x000e220000002200 */
[----:B------:R-:W2:Y:S01]  /*0040*/  LDCU.64 UR4, c[0x0][0x358] ;  /* 0x00006b00ff0477ac */ /* 0x000ea20008000a00 */
[----:B------:R-:W3:Y:S01]  /*0050*/  S2R R25, SR_TID.X ;  /* 0x0000000000197919 */ /* 0x000ee20000002100 */
[----:B0-----:R-:W-:-:S04]  /*0060*/  IMAD R0, R0, 0x20, R3 ;  /* 0x0000002000007824 */ /* 0x001fc800078e0203 */
[----:B------:R-:W-:-:S04]  /*0070*/  IMAD.SHL.U32 R0, R0, 0x2000, RZ ;  /* 0x0000200000007824 */ /* 0x000fc800078e00ff */
[----:B------:R-:W-:-:S05]  /*0080*/  IMAD R2, R3, -0x1e00, R0 ;  /* 0xffffe20003027824 */ /* 0x000fca00078e0200 */
[----:B---3--:R-:W-:-:S04]  /*0090*/  LEA R2, R25, R2, 0x4 ;  /* 0x0000000219027211 */ /* 0x008fc800078e20ff */
[----:B-1----:R-:W-:-:S05]  /*00a0*/  IADD3 R48, P0, PT, R2, UR10, RZ ;  /* 0x0000000a02307c10 */ /* 0x002fca000ff1e0ff */
[----:B------:R-:W-:-:S05]  /*00b0*/  IMAD.X R49, RZ, RZ, UR11, P0 ;  /* 0x0000000bff317e24 */ /* 0x000fca00080e06ff */
[----:B--2---:R-:W2:Y:S04]  /*00c0*/  LDG.E.128.CONSTANT R4, desc[UR4][R48.64] ;  /* 0x0000000430047981 */ /* 0x004ea8000c1e9d00 */
[----:B------:R-:W3:Y:S04]  /*00d0*/  LDG.E.128.CONSTANT R8, desc[UR4][R48.64+0x4000] ;  /* 0x0040000430087981 */ /* 0x000ee8000c1e9d00 */
[----:B------:R-:W4:Y:S04]  /*00e0*/  LDG.E.128.CONSTANT R12, desc[UR4][R48.64+0x8000] ;  /* 0x00800004300c7981 */ /* 0x000f28000c1e9d00 */
[----:B------:R-:W5:Y:S04]  /*00f0*/  LDG.E.128.CONSTANT R16, desc[UR4][R48.64+0xc000] ;  /* 0x00c0000430107981 */ /* 0x000f68000c1e9d00 */
[----:B------:R-:W5:Y:S01]  /*0100*/  LDG.E.128.CONSTANT R20, desc[UR4][R48.64+0x10000] ;  /* 0x0100000430147981 */ /* 0x000f62000c1e9d00 */
[----:B------:R-:W-:-:S03]  /*0110*/  LEA R0, R25, R0, 0x8 ;  /* 0x0000000019007211 */ /* 0x000fc600078e40ff */
[----:B------:R-:W5:Y:S01]  /*0120*/  LDG.E.128.CONSTANT R28, desc[UR4][R48.64+0x14000] ;  /* 0x01400004301c7981 */ /* 0x000f62000c1e9d00 */
[----:B------:R-:W-:-:S03]  /*0130*/  IADD3 R2, P0, PT, R0, UR8, RZ ;  /* 0x0000000800027c10 */ /* 0x000fc6000ff1e0ff */
[----:B------:R-:W5:Y:S01]  /*0140*/  LDG.E.128.CONSTANT R32, desc[UR4][R48.64+0x18000] ;  /* 0x0180000430207981 */ /* 0x000f62000c1e9d00 */
[----:B------:R-:W-:-:S03]  /*0150*/  IADD3.X R3, PT, PT, RZ, UR9, RZ, P0, !PT ;  /* 0x00000009ff037c10 */ /* 0x000fc600087fe4ff */
[----:B------:R-:W5:Y:S04]  /*0160*/  LDG.E.128.CONSTANT R36, desc[UR4][R48.64+0x1c000] ;  /* 0x01c0000430247981 */ /* 0x000f68000c1e9d00 */
[----:B------:R-:W5:Y:S04]  /*0170*/  LDG.E.128.CONSTANT R40, desc[UR4][R48.64+0x20000] ;  /* 0x0200000430287981 */ /* 0x000f68000c1e9d00 */
[----:B------:R-:W5:Y:S04]  /*0180*/  LDG.E.128.CONSTANT R44, desc[UR4][R48.64+0x24000] ;  /* 0x02400004302c7981 */ /* 0x000f68000c1e9d00 */
[----:B------:R-:W5:Y:S04]  /*0190*/  LDG.E.128.CONSTANT R24, desc[UR4][R48.64+0x3c000] ;  /* 0x03c0000430187981 */ /* 0x000f68000c1e9d00 */
[----:B--2---:R0:W-:Y:S04]  /*01a0*/  STG.E.128 desc[UR4][R2.64], R4 ;  /* 0x0000000402007986 */ /* 0x0041e8000c101d04 */
[----:B---3--:R1:W-:Y:S04]  /*01b0*/  STG.E.128 desc[UR4][R2.64+0x10], R8 ;  /* 0x0000100802007986 */ /* 0x0083e8000c101d04 */
[----:B----4-:R2:W-:Y:S04]  /*01c0*/  STG.E.128 desc[UR4][R2.64+0x20], R12 ;  /* 0x0000200c02007986 */ /* 0x0105e8000c101d04 */
[----:B-----5:R3:W-:Y:S04]  /*01d0*/  STG.E.128 desc[UR4][R2.64+0x30], R16 ;  /* 0x0000301002007986 */ /* 0x0207e8000c101d04 */
[----:B------:R4:W-:Y:S04]  /*01e0*/  STG.E.128 desc[UR4][R2.64+0x40], R20 ;  /* 0x0000401402007986 */ /* 0x0009e8000c101d04 */
[----:B0-----:R-:W5:Y:S04]  /*01f0*/  LDG.E.128.CONSTANT R4, desc[UR4][R48.64+0x28000] ;  /* 0x0280000430047981 */ /* 0x001f68000c1e9d00 */
[----:B-1----:R-:W5:Y:S04]  /*0200*/  LDG.E.128.CONSTANT R8, desc[UR4][R48.64+0x2c000] ;  /* 0x02c0000430087981 */ /* 0x002f68000c1e9d00 */
[----:B--2---:R-:W2:Y:S04]  /*0210*/  LDG.E.128.CONSTANT R12, desc[UR4][R48.64+0x30000] ;  /* 0x03000004300c7981 */ /* 0x004ea8000c1e9d00 */
[----:B---3--:R-:W3:Y:S04]  /*0220*/  LDG.E.128.CONSTANT R16, desc[UR4][R48.64+0x34000] ;  /* 0x0340000430107981 */ /* 0x008ee8000c1e9d00 */
[----:B----4-:R-:W4:Y:S04]  /*0230*/  LDG.E.128.CONSTANT R20, desc[UR4][R48.64+0x38000] ;  /* 0x0380000430147981 */ /* 0x010f28000c1e9d00 */
[----:B------:R-:W-:Y:S04]  /*0240*/  STG.E.128 desc[UR4][R2.64+0x50], R28 ;  /* 0x0000501c02007986 */ /* 0x000fe8000c101d04 */
[----:B------:R-:W-:Y:S04]  /*0250*/  STG.E.128 desc[UR4][R2.64+0x60], R32 ;  /* 0x0000602002007986 */ /* 0x000fe8000c101d04 */
[----:B------:R-:W-:Y:S04]  /*0260*/  STG.E.128 desc[UR4][R2.64+0x70], R36 ;  /* 0x0000702402007986 */ /* 0x000fe8000c101d04 */
[----:B------:R-:W-:Y:S04]  /*0270*/  STG.E.128 desc[UR4][R2.64+0x80], R40 ;  /* 0x0000802802007986 */ /* 0x000fe8000c101d04 */
[----:B------:R-:W-:Y:S04]  /*0280*/  STG.E.128 desc[UR4][R2.64+0x90], R44 ;  /* 0x0000902c02007986 */ /* 0x000fe8000c101d04 */
[----:B------:R-:W-:Y:S04]  /*0290*/  STG.E.128 desc[UR4][R2.64+0xf0], R24 ;  /* 0x0000f01802007986 */ /* 0x000fe8000c101d04 */
[----:B-----5:R-:W-:Y:S04]  /*02a0*/  STG.E.128 desc[UR4][R2.64+0xa0], R4 ;  /* 0x0000a00402007986 */ /* 0x020fe8000c101d04 */
[----:B------:R-:W-:Y:S04]  /*02b0*/  STG.E.128 desc[UR4][R2.64+0xb0], R8 ;  /* 0x0000b00802007986 */ /* 0x000fe8000c101d04 */
[----:B--2---:R-:W-:Y:S04]  /*02c0*/  STG.E.128 desc[UR4][R2.64+0xc0], R12 ;  /* 0x0000c00c02007986 */ /* 0x004fe8000c101d04 */
[----:B---3--:R-:W-:Y:S04]  /*02d0*/  STG.E.128 desc[UR4][R2.64+0xd0], R16 ;  /* 0x0000d01002007986 */ /* 0x008fe8000c101d04 */
[----:B----4-:R-:W-:Y:S01]  /*02e0*/  STG.E.128 desc[UR4][R2.64+0xe0], R20 ;  /* 0x0000e01402007986 */ /* 0x010fe2000c101d04 */
[----:B------:R-:W-:Y:S05]  /*02f0*/  EXIT ;  /* 0x000000000000794d */ /* 0x000fea0003800000 */
.L_x_2:
        /* <DEDUP_REMOVED lines=16> */
.L_x_7:


//--------------------- .text.main_kernel2        --------------------------
	.section	.text.main_kernel2,"ax",@progbits
	.align	128
        .global         main_kernel2
        .type           main_kernel2,@function
        .size           main_kernel2,(.L_x_8 - main_kernel2)
        .other          main_kernel2,@"STO_CUDA_ENTRY STV_DEFAULT"
main_kernel2:
.text.main_kernel2:
[----:B------:R-:W-:Y:S01]  /*0000*/  LDC R1, c[0x0][0x37c] ;  /* 0x0000df00ff017b82 */ /* 0x000fe20000000800 */
[----:B------:R-:W0:Y:S07]  /*0010*/  S2R R3, SR_TID.X ;  /* 0x0000000000037919 */ /* 0x000e2e0000002100 */
[----:B------:R-:W1:Y:S01]  /*0020*/  S2UR UR7, SR_CgaCtaId ;  /* 0x00000000000779c3 */ /* 0x000e620000008800 */
[----:B------:R-:W-:Y:S01]  /*0030*/  UMOV UR4, 0x400 ;  /* 0x0000040000047882 */ /* 0x000fe20000000000 */
[----:B------:R-:W-:Y:S01]  /*0040*/  CS2R R10, SRZ ;  /* 0x00000000000a7805 */ /* 0x000fe2000001ff00 */
[----:B------:R-:W2:Y:S01]  /*0050*/  S2R R160, SR_TID.Y ;  /* 0x0000000000a07919 */ /* 0x000ea20000002200 */
[----:B------:R-:W-:Y:S01]  /*0060*/  UIADD3 UR6, UPT, UPT, UR4, 0x800, URZ ;  /* 0x0000080004067890 */ /* 0x000fe2000fffe0ff */
[----:B------:R-:W-:-:S02]  /*0070*/  CS2R R8, SRZ ;  /* 0x0000000000087805 */ /* 0x000fc4000001ff00 */
[----:B------:R-:W-:Y:S01]  /*0080*/  CS2R R14, SRZ ;  /* 0x00000000000e7805 */ /* 0x000fe2000001ff00 */
[----:B------:R-:W3:Y:S01]  /*0090*/  S2R R5, SR_CTAID.X ;  /* 0x0000000000057919 */ /* 0x000ee20000002500 */
[----:B------:R-:W-:Y:S02]  /*00a0*/  CS2R R12, SRZ ;  /* 0x00000000000c7805 */ /* 0x000fe4000001ff00 */
[----:B------:R-:W-:Y:S02]  /*00b0*/  CS2R R18, SRZ ;  /* 0x0000000000127805 */ /* 0x000fe4000001ff00 */
[----:B------:R-:W-:Y:S01]  /*00c0*/  CS2R R16, SRZ ;  /* 0x0000000000107805 */ /* 0x000fe2000001ff00 */
[----:B------:R-:W4:Y:S01]  /*00d0*/  S2R R0, SR_CTAID.Y ;  /* 0x0000000000007919 */ /* 0x000f220000002600 */
[----:B------:R-:W-:Y:S02]  /*00e0*/  CS2R R22, SRZ ;  /* 0x0000000000167805 */ /* 0x000fe4000001ff00 */
[----:B------:R-:W-:-:S02]  /*00f0*/  CS2R R20, SRZ ;  /* 0x0000000000147805 */ /* 0x000fc4000001ff00 */
[----:B------:R-:W-:Y:S01]  /*0100*/  CS2R R26, SRZ ;  /* 0x00000000001a7805 */ /* 0x000fe2000001ff00 */
[----:B------:R-:W5:Y:S01]  /*0110*/  S2R R154, SR_TID.Z ;  /* 0x00000000009a7919 */ /* 0x000f620000002300 */
[----:B------:R-:W-:Y:S02]  /*0120*/  CS2R R24, SRZ ;  /* 0x0000000000187805 */ /* 0x000fe4000001ff00 */
[----:B------:R-:W-:Y:S02]  /*0130*/  CS2R R30, SRZ ;  /* 0x00000000001e7805 */ /* 0x000fe4000001ff00 */
[----:B------:R-:W-:Y:S02]  /*0140*/  CS2R R28, SRZ ;  /* 0x00000000001c7805 */ /* 0x000fe4000001ff00 */
[----:B------:R-:W-:Y:S02]  /*0150*/  CS2R R34, SRZ ;  /* 0x0000000000227805 */ /* 0x000fe4000001ff00 */
[----:B------:R-:W-:-:S02]  /*0160*/  CS2R R32, SRZ ;  /* 0x0000000000207805 */ /* 0x000fc4000001ff00 */
[----:B------:R-:W-:Y:S02]  /*0170*/  CS2R R38, SRZ ;  /* 0x0000000000267805 */ /* 0x000fe4000001ff00 */
[----:B------:R-:W-:Y:S02]  /*0180*/  CS2R R36, SRZ ;  /* 0x0000000000247805 */ /* 0x000fe4000001ff00 */
[----:B------:R-:W-:Y:S01]  /*0190*/  CS2R R90, SRZ ;  /* 0x00000000005a7805 */ /* 0x000fe2000001ff00 */
[----:B-1----:R-:W-:Y:S01]  /*01a0*/  ULEA UR6, UR7, UR6, 0x18 ;  /* 0x0000000607067291 */ /* 0x002fe2000f8ec0ff */
[----:B------:R-:W-:Y:S01]  /*01b0*/  CS2R R88, SRZ ;  /* 0x0000000000587805 */ /* 0x000fe2000001ff00 */
[----:B------:R-:W-:Y:S01]  /*01c0*/  ULEA UR5, UR7, UR4, 0x18 ;  /* 0x0000000407057291 */ /* 0x000fe2000f8ec0ff */
[----:B------:R-:W-:Y:S02]  /*01d0*/  CS2R R94, SRZ ;  /* 0x00000000005e7805 */ /* 0x000fe4000001ff00 */
[----:B------:R-:W-:-:S02]  /*01e0*/  CS2R R92, SRZ ;  /* 0x00000000005c7805 */ /* 0x000fc4000001ff00 */
[----:B------:R-:W-:Y:S02]  /*01f0*/  CS2R R42, SRZ ;  /* 0x00000000002a7805 */ /* 0x000fe4000001ff00 */
[----:B------:R-:W-:Y:S01]  /*0200*/  CS2R R40, SRZ ;  /* 0x0000000000287805 */ /* 0x000fe2000001ff00 */
[C---:B0-----:R-:W-:Y:S01]  /*0210*/  IMAD.SHL.U32 R2, R3.reuse, 0x100, RZ ;  /* 0x0000010003027824 */ /* 0x041fe200078e00ff */
[----:B------:R-:W-:Y:S01]  /*0220*/  CS2R R46, SRZ ;  /* 0x00000000002e7805 */ /* 0x000fe2000001ff00 */
[----:B------:R-:W-:Y:S01]  /*0230*/  IMAD.SHL.U32 R3, R3, 0x8, RZ ;  /* 0x0000000803037824 */ /* 0x000fe200078e00ff */
[----:B------:R-:W-:Y:S01]  /*0240*/  CS2R R44, SRZ ;  /* 0x00000000002c7805 */ /* 0x000fe2000001ff00 */
[----:B--2---:R-:W-:Y:S01]  /*0250*/  IMAD.SHL.U32 R155, R160, 0x400, RZ ;  /* 0x00000400a09b7824 */ /* 0x004fe200078e00ff */
[----:B------:R-:W-:Y:S02]  /*0260*/  LOP3.LUT R149, R2, 0x100, RZ, 0xc0, !PT ;  /* 0x0000010002957812 */ /* 0x000fe400078ec0ff */
[----:B------:R-:W-:-:S02]  /*0270*/  CS2R R50, SRZ ;  /* 0x0000000000327805 */ /* 0x000fc4000001ff00 */
[----:B------:R-:W-:Y:S01]  /*0280*/  LOP3.LUT R148, R3, 0x3f0, RZ, 0xc0, !PT ;  /* 0x000003f003947812 */ /* 0x000fe200078ec0ff */
[--C-:B---3--:R-:W-:Y:S01]  /*0290*/  IMAD R5, R5, 0x2, R160.reuse ;  /* 0x0000000205057824 */ /* 0x108fe200078e02a0 */
[----:B------:R-:W-:Y:S02]  /*02a0*/  CS2R R48, SRZ ;  /* 0x0000000000307805 */ /* 0x000fe4000001ff00 */
[----:B------:R-:W-:Y:S02]  /*02b0*/  CS2R R54, SRZ ;  /* 0x0000000000367805 */ /* 0x000fe4000001ff00 */
[----:B------:R-:W-:Y:S01]  /*02c0*/  CS2R R52, SRZ ;  /* 0x0000000000347805 */ /* 0x000fe2000001ff00 */
[----:B----4-:R-:W-:Y:S01]  /*02d0*/  IMAD R7, R0, 0x2, R160 ;  /* 0x0000000200077824 */ /* 0x010fe200078e02a0 */
[----:B------:R-:W-:Y:S01]  /*02e0*/  CS2R R58, SRZ ;  /* 0x00000000003a7805 */ /* 0x000fe2000001ff00 */
[----:B------:R-:W-:Y:S01]  /*02f0*/  IMAD.SHL.U32 R163, R5, 0x80000, RZ ;  /* 0x0008000005a37824 */ /* 0x000fe200078e00ff */
[----:B------:R-:W-:Y:S01]  /*0300*/  CS2R R56, SRZ ;  /* 0x0000000000387805 */ /* 0x000fe2000001ff00 */
[C---:B-----5:R-:W-:Y:S01]  /*0310*/  IMAD.SHL.U32 R161, R154.reuse, 0x800, RZ ;  /* 0x000008009aa17824 */ /* 0x060fe200078e00ff */
[----:B------:R-:W-:Y:S01]  /*0320*/  CS2R R62, SRZ ;  /* 0x00000000003e7805 */ /* 0x000fe2000001ff00 */
[----:B------:R-:W-:Y:S01]  /*0330*/  IMAD R4, R7, 0x2, R154 ;  /* 0x0000000207047824 */ /* 0x000fe200078e029a */
[----:B------:R-:W-:Y:S01]  /*0340*/  CS2R R6, SRZ ;  /* 0x0000000000067805 */ /* 0x000fe2000001ff00 */
[----:B------:R-:W-:Y:S01]  /*0350*/  IMAD R162, R154, 0x200, R155 ;  /* 0x000002009aa27824 */ /* 0x000fe200078e029b */
[----:B------:R-:W-:Y:S01]  /*0360*/  CS2R R60, SRZ ;  /* 0x00000000003c7805 */ /* 0x000fe2000001ff00 */
[----:B------:R-:W-:Y:S01]  /*0370*/  IMAD R160, R160, 0x1000, R161 ;  /* 0x00001000a0a07824 */ /* 0x000fe200078e02a1 */
[----:B------:R-:W-:Y:S01]  /*0380*/  CS2R R66, SRZ ;  /* 0x0000000000427805 */ /* 0x000fe2000001ff00 */
[C---:B------:R-:W-:Y:S01]  /*0390*/  IMAD R2, R154.reuse, 0x40000, R163 ;  /* 0x000400009a027824 */ /* 0x040fe200078e02a3 */
[----:B------:R-:W-:Y:S01]  /*03a0*/  LEA R154, R154, UR6, 0xc ;  /* 0x000000069a9a7c11 */ /* 0x000fe2000f8e60ff */
[--C-:B------:R-:W-:Y:S01]  /*03b0*/  IMAD.U32 R3, R4, 0x100000, R149.reuse ;  /* 0x0010000004037824 */ /* 0x100fe200078e0095 */
[C-C-:B------:R-:W-:Y:S01]  /*03c0*/  IADD3 R162, PT, PT, R148.reuse, R162, R149.reuse ;  /* 0x000000a294a27210 */ /* 0x140fe20007ffe095 */
[----:B------:R-:W-:Y:S01]  /*03d0*/  VIADD R155, R155, UR5 ;  /* 0x000000059b9b7c36 */ /* 0x000fe20008000000 */
[----:B------:R-:W-:-:S02]  /*03e0*/  IADD3 R160, PT, PT, R148, R160, R149 ;  /* 0x000000a094a07210 */ /* 0x000fc40007ffe095 */
[----:B------:R-:W-:Y:S02]  /*03f0*/  CS2R R4, SRZ ;  /* 0x0000000000047805 */ /* 0x000fe4000001ff00 */
[C---:B------:R-:W-:Y:S01]  /*0400*/  IADD3 R149, PT, PT, R148.reuse, R2, R149 ;  /* 0x0000000294957210 */ /* 0x040fe20007ffe095 */
[----:B------:R-:W-:Y:S01]  /*0410*/  IMAD.IADD R148, R148, 0x1, R3 ;  /* 0x0000000194947824 */ /* 0x000fe200078e0203 */
[----:B------:R-:W-:Y:S02]  /*0420*/  CS2R R64, SRZ ;  /* 0x0000000000407805 */ /* 0x000fe4000001ff00 */
[----:B------:R-:W-:Y:S02]  /*0430*/  CS2R R70, SRZ ;  /* 0x0000000000467805 */ /* 0x000fe4000001ff00 */
[----:B------:R-:W-:Y:S02]  /*0440*/  CS2R R68, SRZ ;  /* 0x0000000000447805 */ /* 0x000fe4000001ff00 */
[----:B------:R-:W-:-:S02]  /*0450*/  CS2R R74, SRZ ;  /* 0x00000000004a7805 */ /* 0x000fc4000001ff00 */
[----:B------:R-:W-:Y:S02]  /*0460*/  CS2R R72, SRZ ;  /* 0x0000000000487805 */ /* 0x000fe4000001ff00 */
[----:B------:R-:W-:Y:S02]  /*0470*/  CS2R R78, SRZ ;  /* 0x00000000004e7805 */ /* 0x000fe4000001ff00 */
        /* <DEDUP_REMOVED lines=22> */
[----:B------:R-:W-:Y:S01]  /*05e0*/  CS2R R130, SRZ ;  /* 0x0000000000827805 */ /* 0x000fe2000001ff00 */
[C---:B------:R-:W-:Y:S01]  /*05f0*/  VIADD R153, R155.reuse, 0x100 ;  /* 0x000001009b997836 */ /* 0x040fe20000000000 */
[----:B------:R-:W0:Y:S01]  /*0600*/  LDCU.64 UR8, c[0x0][0x358] ;  /* 0x00006b00ff0877ac */ /* 0x000e220008000a00 */
[----:B------:R-:W-:Y:S02]  /*0610*/  VIADD R152, R155, 0x300 ;  /* 0x000003009b987836 */ /* 0x000fe40000000000 */
[C---:B------:R-:W-:Y:S01]  /*0620*/  VIADD R151, R154.reuse, 0x100 ;  /* 0x000001009a977836 */ /* 0x040fe20000000000 */
[----:B------:R-:W1:Y:S01]  /*0630*/  LDCU.128 UR12, c[0x0][0x380] ;  /* 0x00007000ff0c77ac */ /* 0x000e620008000c00 */
[----:B------:R-:W-:Y:S01]  /*0640*/  VIADD R150, R154, 0x500 ;  /* 0x000005009a967836 */ /* 0x000fe20000000000 */
[----:B------:R-:W-:-:S06]  /*0650*/  UMOV UR4, URZ ;  /* 0x000000ff00047c82 */ /* 0x000fcc0008000000 */
.L_x_3:
[----:B------:R-:W-:Y:S01]  /*0660*/  BAR.SYNC.DEFER_BLOCKING 0x0 ;  /* 0x0000000000007b1d */ /* 0x000fe20000010000 */
[----:B-1----:R-:W-:-:S05]  /*0670*/  IADD3 R156, P0, PT, R149, UR12, RZ ;  /* 0x0000000c959c7c10 */ /* 0x002fca000ff1e0ff */
[----:B------:R-:W-:Y:S01]  /*0680*/  IMAD.X R157, RZ, RZ, UR13, P0 ;  /* 0x0000000dff9d7e24 */ /* 0x000fe200080e06ff */
[----:B------:R-:W-:-:S05]  /*0690*/  IADD3 R2, P0, PT, R148, UR14, RZ ;  /* 0x0000000e94027c10 */ /* 0x000fca000ff1e0ff */
[----:B------:R-:W-:Y:S01]  /*06a0*/  IMAD.X R3, RZ, RZ, UR15, P0 ;  /* 0x0000000fff037e24 */ /* 0x000fe200080e06ff */
[----:B0-----:R-:W2:Y:S04]  /*06b0*/  LDG.E.128.CONSTANT R156, desc[UR8][R156.64] ;  /* 0x000000089c9c7981 */ /* 0x001ea8000c1e9d00 */
[----:B------:R-:W3:Y:S04]  /*06c0*/  LDG.E.128.CONSTANT R132, desc[UR8][R2.64] ;  /* 0x0000000802847981 */ /* 0x000ee8000c1e9d00 */
[----:B------:R-:W4:Y:S04]  /*06d0*/  LDG.E.128.CONSTANT R136, desc[UR8][R2.64+0x40000] ;  /* 0x0400000802887981 */ /* 0x000f28000c1e9d00 */
[----:B------:R-:W5:Y:S04]  /*06e0*/  LDG.E.128.CONSTANT R140, desc[UR8][R2.64+0x80000] ;  /* 0x08000008028c7981 */ /* 0x000f68000c1e9d00 */
[----:B------:R0:W5:Y:S01]  /*06f0*/  LDG.E.128.CONSTANT R144, desc[UR8][R2.64+0xc0000] ;  /* 0x0c00000802907981 */ /* 0x000162000c1e9d00 */
[----:B------:R-:W1:Y:S02]  /*0700*/  S2R R164, SR_LANEID ;  /* 0x0000000000a47919 */ /* 0x000e640000000000 */
[----:B-1----:R-:W-:Y:S01]  /*0710*/  LOP3.LUT R165, R164, 0xf, RZ, 0xc0, !PT ;  /* 0x0000000fa4a57812 */ /* 0x002fe200078ec0ff */
[----:B0-----:R-:W-:Y:S01]  /*0720*/  VIADD R3, R154, 0x200 ;  /* 0x000002009a037836 */ /* 0x001fe20000000000 */
[----:B------:R-:W-:-:S04]  /*0730*/  UIADD3 UR4, UPT, UPT, UR4, 0x1, URZ ;  /* 0x0000000104047890 */ /* 0x000fc8000fffe0ff */
[----:B------:R-:W-:Y:S01]  /*0740*/  UISETP.NE.AND UP0, UPT, UR4, 0x200, UPT ;  /* 0x000002000400788c */ /* 0x000fe2000bf05270 */
[----:B------:R-:W-:Y:S02]  /*0750*/  VIADD R148, R148, 0x200 ;  /* 0x0000020094947836 */ /* 0x000fe40000000000 */
[----:B------:R-:W-:Y:S01]  /*0760*/  VIADD R149, R149, 0x200 ;  /* 0x0000020095957836 */ /* 0x000fe20000000000 */
[----:B--2---:R0:W-:Y:S04]  /*0770*/  STS.128 [R162+UR5], R156 ;  /* 0x0000009ca2007988 */ /* 0x0041e80008000c05 */
[----:B---3--:R1:W-:Y:S04]  /*0780*/  STS.128 [R160+UR6], R132 ;  /* 0x00000084a0007988 */ /* 0x0083e80008000c06 */
[----:B----4-:R2:W-:Y:S04]  /*0790*/  STS.128 [R160+UR6+0x200], R136 ;  /* 0x00020088a0007988 */ /* 0x0105e80008000c06 */
[----:B-----5:R3:W-:Y:S04]  /*07a0*/  STS.128 [R160+UR6+0x400], R140 ;  /* 0x0004008ca0007988 */ /* 0x0207e80008000c06 */
[----:B------:R4:W-:Y:S01]  /*07b0*/  STS.128 [R160+UR6+0x600], R144 ;  /* 0x00060090a0007988 */ /* 0x0009e20008000c06 */
[----:B0-----:R-:W-:-:S02]  /*07c0*/  SHF.R.U32.HI R156, RZ, 0x3, R165 ;  /* 0x00000003ff9c7819 */ /* 0x001fc400000116a5 */
[----:B------:R-:W-:Y:S01]  /*07d0*/  LOP3.LUT R165, R165, 0x7, RZ, 0xc0, !PT ;  /* 0x00000007a5a57812 */ /* 0x000fe200078ec0ff */
[----:B------:R-:W-:-:S04]  /*07e0*/  VIADD R159, R155, 0x200 ;  /* 0x000002009b9f7836 */ /* 0x000fc80000000000 */
[----:B------:R-:W-:-:S04]  /*07f0*/  IMAD R156, R156, 0x8, R165 ;  /* 0x000000089c9c7824 */ /* 0x000fc800078e02a5 */
[C---:B-1----:R-:W-:Y:S01]  /*0800*/  IMAD R132, R156.reuse, 0x10, R159 ;  /* 0x000000109c847824 */ /* 0x042fe200078e029f */
[----:B------:R-:W-:Y:S01]  /*0810*/  BAR.SYNC.DEFER_BLOCKING 0x0 ;  /* 0x0000000000007b1d */ /* 0x000fe20000010000 */
[C---:B------:R-:W-:Y:S02]  /*0820*/  IMAD R157, R156.reuse, 0x10, R155 ;  /* 0x000000109c9d7824 */ /* 0x040fe400078e029b */
[----:B------:R-:W-:-:S03]  /*0830*/  IMAD R158, R156, 0x10, R154 ;  /* 0x000000109c9e7824 */ /* 0x000fc600078e029a */
[----:B------:R-:W-:Y:S04]  /*0840*/  LDSM.16.M88.2 R134, [R157] ;  /* 0x000000009d86783b */ /* 0x000fe80000000100 */
[----:B------:R-:W0:Y:S04]  /*0850*/  LDSM.16.M88.2 R136, [R158] ;  /* 0x000000009e88783b */ /* 0x000e280000000100 */
[----:B------:R-:W1:Y:S01]  /*0860*/  LDSM.16.M88.2 R132, [R132] ;  /* 0x000000008484783b */ /* 0x000e620000000100 */
[C---:B--2---:R-:W-:Y:S02]  /*0870*/  VIADD R139, R154.reuse, 0x600 ;  /* 0x000006009a8b7836 */ /* 0x044fe40000000000 */
[----:B---3--:R-:W-:-:S02]  /*0880*/  VIADD R141, R154, 0x800 ;  /* 0x000008009a8d7836 */ /* 0x008fc40000000000 */
[C---:B----4-:R-:W-:Y:S02]  /*0890*/  IMAD R144, R156.reuse, 0x10, R139 ;  /* 0x000000109c907824 */ /* 0x050fe400078e028b */
[----:B------:R-:W-:Y:S02]  /*08a0*/  IMAD R142, R156, 0x10, R141 ;  /* 0x000000109c8e7824 */ /* 0x000fe400078e028d */
[C---:B------:R-:W-:Y:S02]  /*08b0*/  VIADD R139, R154.reuse, 0xc00 ;  /* 0x00000c009a8b7836 */ /* 0x040fe40000000000 */
[----:B------:R-:W-:Y:S01]  /*08c0*/  VIADD R141, R154, 0xe00 ;  /* 0x00000e009a8d7836 */ /* 0x000fe20000000000 */
[----:B------:R-:W-:Y:S01]  /*08d0*/  LDSM.16.M88.2 R144, [R144] ;  /* 0x000000009090783b */ /* 0x000fe20000000100 */
[C---:B------:R-:W-:Y:S02]  /*08e0*/  IMAD R3, R156.reuse, 0x10, R3 ;  /* 0x000000109c037824 */ /* 0x040fe400078e0203 */
[----:B------:R-:W-:Y:S01]  /*08f0*/  IMAD R139, R156, 0x10, R139 ;  /* 0x000000109c8b7824 */ /* 0x000fe200078e028b */
[----:B------:R-:W-:Y:S04]  /*0900*/  LDSM.16.M88.2 R142, [R142] ;  /* 0x000000008e8e783b */ /* 0x000fe80000000100 */
[----:B------:R-:W2:Y:S04]  /*0910*/  LDSM.16.M88.2 R2, [R3] ;  /* 0x000000000302783b */ /* 0x000ea80000000100 */
[----:B------:R-:W-:Y:S01]  /*0920*/  LDSM.16.M88.2 R138, [R139] ;  /* 0x000000008b8a783b */ /* 0x000fe20000000100 */
[-C--:B0-----:R-:W-:Y:S08]  /*0930*/  IMMA.16816.S8.S8 R104, R134.ROW, R137.reuse.COL, R104 ;  /* 0x0000008986687237 */ /* 0x081ff00000405468 */
[----:B-1----:R-:W-:Y:S01]  /*0940*/  IMMA.16816.S8.S8 R88, R132.ROW, R137.COL, R88 ;  /* 0x0000008984587237 */ /* 0x002fe20000405458 */
[----:B------:R-:W-:-:S04]  /*0950*/  VIADD R137, R154, 0x400 ;  /* 0x000004009a897836 */ /* 0x000fc80000000000 */
[----:B------:R-:W-:Y:S02]  /*0960*/  IMAD R146, R156, 0x10, R137 ;  /* 0x000000109c927824 */ /* 0x000fe400078e0289 */
[----:B------:R-:W-:Y:S01]  /*0970*/  VIADD R137, R154, 0xa00 ;  /* 0x00000a009a897836 */ /* 0x000fe20000000000 */
[-C--:B------:R-:W-:Y:S03]  /*0980*/  IMMA.16816.S8.S8 R108, R134.ROW, R136.reuse.COL, R108 ;  /* 0x00000088866c7237 */ /* 0x080fe6000040546c */
[C---:B------:R-:W-:Y:S01]  /*0990*/  IMAD R140, R156.reuse, 0x10, R137 ;  /* 0x000000109c8c7824 */ /* 0x040fe200078e0289 */
[----:B------:R-:W0:Y:S04]  /*09a0*/  LDSM.16.M88.2 R146, [R146] ;  /* 0x000000009292783b */ /* 0x000e280000000100 */
[----:B------:R-:W-:Y:S01]  /*09b0*/  IMMA.16816.S8.S8 R92, R132.ROW, R136.COL, R92 ;  /* 0x00000088845c7237 */ /* 0x000fe2000040545c */
[----:B------:R-:W-:-:S02]  /*09c0*/  IMAD R136, R156, 0x10, R141 ;  /* 0x000000109c887824 */ /* 0x000fc400078e028d */
[----:B------:R-:W1:Y:S04]  /*09d0*/  LDSM.16.M88.2 R140, [R140] ;  /* 0x000000008c8c783b */ /* 0x000e680000000100 */
[----:B------:R-:W3:Y:S01]  /*09e0*/  LDSM.16.M88.2 R136, [R136] ;  /* 0x000000008888783b */ /* 0x000ee20000000100 */
[-C--:B--2---:R-:W-:Y:S08]  /*09f0*/  IMMA.16816.S8.S8 R100, R134.ROW, R2.reuse.COL, R100 ;  /* 0x0000000286647237 */ /* 0x084ff00000405464 */
[----:B------:R-:W-:Y:S01]  /*0a00*/  IMMA.16816.S8.S8 R36, R132.ROW, R2.COL, R36 ;  /* 0x0000000284247237 */ /* 0x000fe20000405424 */
[----:B------:R-:W-:-:S07]  /*0a10*/  IMAD R2, R156, 0x10, R152 ;  /* 0x000000109c027824 */ /* 0x000fce00078e0298 */
[C---:B------:R-:W-:Y:S08]  /*0a20*/  IMMA.16816.S8.S8 R96, R134.reuse.ROW, R3.COL, R96 ;  /* 0x0000000386607237 */ /* 0x040ff00000405460 */
[C---:B------:R-:W-:Y:S08]  /*0a30*/  IMMA.16816.S8.S8 R76, R134.reuse.ROW, R144.COL, R76 ;  /* 0x00000090864c7237 */ /* 0x040ff0000040544c */
[C---:B0-----:R-:W-:Y:S08]  /*0a40*/  IMMA.16816.S8.S8 R84, R134.reuse.ROW, R146.COL, R84 ;  /* 0x0000009286547237 */ /* 0x041ff00000405454 */
[C---:B------:R-:W-:Y:S08]  /*0a50*/  IMMA.16816.S8.S8 R80, R134.reuse.ROW, R147.COL, R80 ;  /* 0x0000009386507237 */ /* 0x040ff00000405450 */
[C---:B------:R-:W-:Y:S08]  /*0a60*/  IMMA.16816.S8.S8 R72, R134.reuse.ROW, R145.COL, R72 ;  /* 0x0000009186487237 */ /* 0x040ff00000405448 */
[C---:B------:R-:W-:Y:S08]  /*0a70*/  IMMA.16816.S8.S8 R68, R134.reuse.ROW, R142.COL, R68 ;  /* 0x0000008e86447237 */ /* 0x040ff00000405444 */
[C---:B------:R-:W-:Y:S08]  /*0a80*/  IMMA.16816.S8.S8 R64, R134.reuse.ROW, R143.COL, R64 ;  /* 0x0000008f86407237 */ /* 0x040ff00000405440 */
[C---:B-1----:R-:W-:Y:S08]  /*0a90*/  IMMA.16816.S8.S8 R60, R134.reuse.ROW, R140.COL, R60 ;  /* 0x0000008c863c7237 */ /* 0x042ff0000040543c */
[C---:B------:R-:W-:Y:S08]  /*0aa0*/  IMMA.16816.S8.S8 R56, R134.reuse.ROW, R141.COL, R56 ;  /* 0x0000008d86387237 */ /* 0x040ff00000405438 */
[C---:B------:R-:W-:Y:S08]  /*0ab0*/  IMMA.16816.S8.S8 R52, R134.reuse.ROW, R138.COL, R52 ;  /* 0x0000008a86347237 */ /* 0x040ff00000405434 */
[C---:B------:R-:W-:Y:S08]  /*0ac0*/  IMMA.16816.S8.S8 R48, R134.reuse.ROW, R139.COL, R48 ;  /* 0x0000008b86307237 */ /* 0x040ff00000405430 */
[C---:B---3--:R-:W-:Y:S08]  /*0ad0*/  IMMA.16816.S8.S8 R44, R134.reuse.ROW, R136.COL, R44 ;  /* 0x00000088862c7237 */ /* 0x048ff0000040542c */
[----:B------:R-:W-:Y:S01]  /*0ae0*/  IMMA.16816.S8.S8 R40, R134.ROW, R137.COL, R40 ;  /* 0x0000008986287237 */ /* 0x000fe20000405428 */
[----:B------:R-:W-:-:S06]  /*0af0*/  IMAD R134, R156, 0x10, R153 ;  /* 0x000000109c867824 */ /* 0x000fcc00078e0299 */
[----:B------:R-:W-:Y:S01]  /*0b00*/  LDSM.16.M88.2 R134, [R134] ;  /* 0x000000008686783b */ /* 0x000fe20000000100 */
[----:B------:R-:W-:Y:S01]  /*0b10*/  IMMA.16816.S8.S8 R28, R132.ROW, R146.COL, R28 ;  /* 0x00000092841c7237 */ /* 0x000fe2000040541c */
[----:B------:R-:W-:-:S07]  /*0b20*/  IMAD R146, R156, 0x10, R151 ;  /* 0x000000109c927824 */ /* 0x000fce00078e0297 */
[C---:B------:R-:W-:Y:S01]  /*0b30*/  IMMA.16816.S8.S8 R32, R132.reuse.ROW, R3.COL, R32 ;  /* 0x0000000384207237 */ /* 0x040fe20000405420 */
[----:B------:R-:W-:Y:S07]  /*0b40*/  LDSM.16.M88.2 R2, [R2] ;  /* 0x000000000202783b */ /* 0x000fee0000000100 */
[C---:B------:R-:W-:Y:S01]  /*0b50*/  IMMA.16816.S8.S8 R24, R132.reuse.ROW, R147.COL, R24 ;  /* 0x0000009384187237 */ /* 0x040fe20000405418 */
[----:B------:R-:W0:Y:S07]  /*0b60*/  LDSM.16.M88.2 R146, [R146] ;  /* 0x000000009292783b */ /* 0x000e2e0000000100 */
[C---:B------:R-:W-:Y:S08]  /*0b70*/  IMMA.16816.S8.S8 R20, R132.reuse.ROW, R144.COL, R20 ;  /* 0x0000009084147237 */ /* 0x040ff00000405414 */
        /* <DEDUP_REMOVED lines=8> */
[----:B------:R-:W-:Y:S01]  /*0c00*/  IMMA.16816.S8.S8 R128, R132.ROW, R137.COL, R128 ;  /* 0x0000008984807237 */ /* 0x000fe20000405480 */
[----:B------:R-:W-:-:S02]  /*0c10*/  VIADD R133, R154, 0x300 ;  /* 0x000003009a857836 */ /* 0x000fc40000000000 */
[----:B------:R-:W-:-:S05]  /*0c20*/  VIADD R137, R154, 0x700 ;  /* 0x000007009a897836 */ /* 0x000fca0000000000 */
[----:B0-----:R-:W-:Y:S01]  /*0c30*/  IMMA.16816.S8.S8 R108, R134.ROW, R146.COL, R108 ;  /* 0x00000092866c7237 */ /* 0x001fe2000040546c */
[----:B------:R-:W-:-:S07]  /*0c40*/  IMAD R142, R156, 0x10, R137 ;  /* 0x000000109c8e7824 */ /* 0x000fce00078e0289 */
[----:B------:R-:W-:Y:S01]  /*0c50*/  IMMA.16816.S8.S8 R92, R2.ROW, R146.COL, R92 ;  /* 0x00000092025c7237 */ /* 0x000fe2000040545c */
[----:B------:R-:W-:Y:S01]  /*0c60*/  IMAD R146, R156, 0x10, R133 ;  /* 0x000000109c927824 */ /* 0x000fe200078e0285 */
[----:B------:R-:W0:Y:S01]  /*0c70*/  LDSM.16.M88.2 R142, [R142] ;  /* 0x000000008e8e783b */ /* 0x000e220000000100 */
[C---:B------:R-:W-:Y:S02]  /*0c80*/  VIADD R133, R154.reuse, 0x900 ;  /* 0x000009009a857836 */ /* 0x040fe40000000000 */
[----:B------:R-:W-:Y:S02]  /*0c90*/  VIADD R137, R154, 0xb00 ;  /* 0x00000b009a897836 */ /* 0x000fe40000000000 */
[----:B------:R-:W-:Y:S02]  /*0ca0*/  IMAD R140, R156, 0x10, R133 ;  /* 0x000000109c8c7824 */ /* 0x000fe400078e0285 */
[C---:B------:R-:W-:Y:S02]  /*0cb0*/  VIADD R139, R154.reuse, 0xd00 ;  /* 0x00000d009a8b7836 */ /* 0x040fe40000000000 */
[----:B------:R-:W-:-:S02]  /*0cc0*/  VIADD R133, R154, 0xf00 ;  /* 0x00000f009a857836 */ /* 0x000fc40000000000 */
[C---:B------:R-:W-:Y:S01]  /*0cd0*/  IMAD R138, R156.reuse, 0x10, R137 ;  /* 0x000000109c8a7824 */ /* 0x040fe200078e0289 */
[-C--:B------:R-:W-:Y:S01]  /*0ce0*/  IMMA.16816.S8.S8 R104, R134.ROW, R147.reuse.COL, R104 ;  /* 0x0000009386687237 */ /* 0x080fe20000405468 */
[C---:B------:R-:W-:Y:S01]  /*0cf0*/  IMAD R136, R156.reuse, 0x10, R139 ;  /* 0x000000109c887824 */ /* 0x040fe200078e028b */
[----:B------:R-:W1:Y:S01]  /*0d00*/  LDSM.16.M88.2 R140, [R140] ;  /* 0x000000008c8c783b */ /* 0x000e620000000100 */
[C---:B------:R-:W-:Y:S02]  /*0d10*/  IMAD R144, R156.reuse, 0x10, R150 ;  /* 0x000000109c907824 */ /* 0x040fe400078e0296 */
[----:B------:R-:W-:Y:S01]  /*0d20*/  IMAD R133, R156, 0x10, R133 ;  /* 0x000000109c857824 */ /* 0x000fe200078e0285 */
[----:B------:R-:W-:Y:S02]  /*0d30*/  LDSM.16.M88.2 R138, [R138] ;  /* 0x000000008a8a783b */ /* 0x000fe40000000100 */
[----:B------:R-:W-:Y:S02]  /*0d40*/  IMMA.16816.S8.S8 R88, R2.ROW, R147.COL, R88 ;  /* 0x0000009302587237 */ /* 0x000fe40000405458 */
[----:B------:R-:W2:Y:S04]  /*0d50*/  LDSM.16.M88.2 R146, [R146] ;  /* 0x000000009292783b */ /* 0x000ea80000000100 */
[----:B------:R-:W3:Y:S04]  /*0d60*/  LDSM.16.M88.2 R144, [R144] ;  /* 0x000000009090783b */ /* 0x000ee80000000100 */
[----:B------:R-:W4:Y:S04]  /*0d70*/  LDSM.16.M88.2 R136, [R136] ;  /* 0x000000008888783b */ /* 0x000f280000000100 */
[----:B------:R-:W5:Y:S01]  /*0d80*/  LDSM.16.M88.2 R132, [R133] ;  /* 0x000000008584783b */ /* 0x000f620000000100 */
[C---:B0-----:R-:W-:Y:S08]  /*0d90*/  IMMA.16816.S8.S8 R76, R134.reuse.ROW, R142.COL, R76 ;  /* 0x0000008e864c7237 */ /* 0x041ff0000040544c */
[C---:B------:R-:W-:Y:S08]  /*0da0*/  IMMA.16816.S8.S8 R72, R134.reuse.ROW, R143.COL, R72 ;  /* 0x0000008f86487237 */ /* 0x040ff00000405448 */
[C---:B-1----:R-:W-:Y:S08]  /*0db0*/  IMMA.16816.S8.S8 R68, R134.reuse.ROW, R140.COL, R68 ;  /* 0x0000008c86447237 */ /* 0x042ff00000405444 */
[C---:B--2---:R-:W-:Y:S08]  /*0dc0*/  IMMA.16816.S8.S8 R100, R134.reuse.ROW, R146.COL, R100 ;  /* 0x0000009286647237 */ /* 0x044ff00000405464 */
[C---:B------:R-:W-:Y:S08]  /*0dd0*/  IMMA.16816.S8.S8 R96, R134.reuse.ROW, R147.COL, R96 ;  /* 0x0000009386607237 */ /* 0x040ff00000405460 */
[C---:B---3--:R-:W-:Y:S08]  /*0de0*/  IMMA.16816.S8.S8 R84, R134.reuse.ROW, R144.COL, R84 ;  /* 0x0000009086547237 */ /* 0x048ff00000405454 */
[C---:B------:R-:W-:Y:S08]  /*0df0*/  IMMA.16816.S8.S8 R80, R134.reuse.ROW, R145.COL, R80 ;  /* 0x0000009186507237 */ /* 0x040ff00000405450 */
[C---:B------:R-:W-:Y:S08]  /*0e00*/  IMMA.16816.S8.S8 R64, R134.reuse.ROW, R141.COL, R64 ;  /* 0x0000008d86407237 */ /* 0x040ff00000405440 */
[C---:B------:R-:W-:Y:S08]  /*0e10*/  IMMA.16816.S8.S8 R60, R134.reuse.ROW, R138.COL, R60 ;  /* 0x0000008a863c7237 */ /* 0x040ff0000040543c */
[C---:B------:R-:W-:Y:S08]  /*0e20*/  IMMA.16816.S8.S8 R56, R134.reuse.ROW, R139.COL, R56 ;  /* 0x0000008b86387237 */ /* 0x040ff00000405438 */
[C---:B----4-:R-:W-:Y:S08]  /*0e30*/  IMMA.16816.S8.S8 R52, R134.reuse.ROW, R136.COL, R52 ;  /* 0x0000008886347237 */ /* 0x050ff00000405434 */
[C---:B------:R-:W-:Y:S08]  /*0e40*/  IMMA.16816.S8.S8 R48, R134.reuse.ROW, R137.COL, R48 ;  /* 0x0000008986307237 */ /* 0x040ff00000405430 */
[C---:B-----5:R-:W-:Y:S08]  /*0e50*/  IMMA.16816.S8.S8 R44, R134.reuse.ROW, R132.COL, R44 ;  /* 0x00000084862c7237 */ /* 0x060ff0000040542c */
[----:B------:R-:W-:Y:S08]  /*0e60*/  IMMA.16816.S8.S8 R40, R134.ROW, R133.COL, R40 ;  /* 0x0000008586287237 */ /* 0x000ff00000405428 */
        /* <DEDUP_REMOVED lines=14> */
[----:B------:R-:W-:-:S04]  /*0f50*/  NOP ;  /* 0x0000000000007918 */ /* 0x000fc80000000000 */
[----:B------:R-:W-:-:S15]  /*0f60*/  BRA.U UP0, `(.L_x_3) ;  /* 0xfffffff500bc7547 */ /* 0x000fde000b83ffff */
[----:B------:R-:W0:Y:S01]  /*0f70*/  LDC.64 R134, c[0x0][0x390] ;  /* 0x0000e400ff867b82 */ /* 0x000e220000000a00 */
[----:B------:R-:W-:Y:S01]  /*0f80*/  IMAD R0, R0, 0x1000, R163 ;  /* 0x0000100000007824 */ /* 0x000fe200078e02a3 */
[----:B------:R-:W-:Y:S01]  /*0f90*/  LOP3.LUT R2, R164, 0x3, RZ, 0xc0, !PT ;  /* 0x00000003a4027812 */ /* 0x000fe200078ec0ff */
[----:B------:R-:W-:Y:S01]  /*0fa0*/  IMAD.MOV.U32 R3, RZ, RZ, RZ ;  /* 0x000000ffff037224 */ /* 0x000fe200078e00ff */
[----:B------:R-:W-:Y:S01]  /*0fb0*/  SHF.R.U32.HI R133, RZ, 0x2, R164 ;  /* 0x00000002ff857819 */ /* 0x000fe200000116a4 */
[----:B------:R-:W-:-:S04]  /*0fc0*/  IMAD.IADD R161, R161, 0x1, R0 ;  /* 0x00000001a1a17824 */ /* 0x000fc800078e0200 */
[----:B------:R-:W-:-:S04]  /*0fd0*/  IMAD.WIDE.U32 R132, R133, 0x8, R2 ;  /* 0x0000000885847825 */ /* 0x000fc800078e0002 */
[----:B0-----:R-:W-:-:S03]  /*0fe0*/  IMAD.WIDE.U32 R2, R161, 0x4, R134 ;  /* 0x00000004a1027825 */ /* 0x001fc600078e0086 */
[----:B------:R-:W-:-:S04]  /*0ff0*/  LEA R2, P0, R132, R2, 0x3 ;  /* 0x0000000284027211 */ /* 0x000fc800078018ff */
[----:B------:R-:W-:-:S05]  /*1000*/  LEA.HI.X R3, R132, R3, R133, 0x3, P0 ;  /* 0x0000000384037211 */ /* 0x000fca00000f1c85 */
[----:B------:R-:W-:Y:S04]  /*1010*/  STG.E.64 desc[UR8][R2.64], R108 ;  /* 0x0000006c02007986 */ /* 0x000fe8000c101b08 */
        /* <DEDUP_REMOVED lines=62> */
[----:B------:R-:W-:Y:S01]  /*1400*/  STG.E.64 desc[UR8][R2.64+0x101e20], R130 ;  /* 0x101e208202007986 */ /* 0x000fe2000c101b08 */
[----:B------:R-:W-:Y:S05]  /*1410*/  EXIT ;  /* 0x000000000000794d */ /* 0x000fea0003800000 */
.L_x_4:
        /* <DEDUP_REMOVED lines=14> */
.L_x_8:


//--------------------- .text.main_kernel1        --------------------------
	.section	.text.main_kernel1,"ax",@progbits
	.align	128
        .global         main_kernel1
        .type           main_kernel1,@function
        .size           main_kernel1,(.L_x_9 - main_kernel1)
        .other          main_kernel1,@"STO_CUDA_ENTRY STV_DEFAULT"
main_kernel1:
.text.main_kernel1:
        /* <DEDUP_REMOVED lines=48> */
.L_x_5:
        /* <DEDUP_REMOVED lines=16> */
.L_x_9:


//--------------------- .nv.shared.reserved.0     --------------------------
	.section	.nv.shared.reserved.0,"aw",@nobits
	.weak		__nv_reservedSMEM_offset_0_alias
	.size		__nv_reservedSMEM_offset_0_alias, 0, 64
	.other		__nv_reservedSMEM_offset_0_alias,@"STO_CUDA_RESERVED_SHARED STV_DEFAULT"
__nv_reservedSMEM_offset_0_alias:
	.zero		0
	.zero		64


//--------------------- .nv.shared.main_kernel2   --------------------------
	.section	.nv.shared.main_kernel2,"aw",@nobits
	.sectionflags	@""
.nv.shared.main_kernel2:
	.zero		11264


//--------------------- .nv.constant0.main_kernel3 --------------------------
	.section	.nv.constant0.main_kernel3,"a",@progbits
	.sectionflags	@""
	.align	4
.nv.constant0.main_kernel3:
	.zero		912


//--------------------- .nv.constant0.main_kernel0 --------------------------
	.section	.nv.constant0.main_kernel0,"a",@progbits
	.sectionflags	@""
	.align	4
.nv.constant0.main_kernel0:
	.zero		912


//--------------------- .nv.constant0.main_kernel2 --------------------------
	.section	.nv.constant0.main_kernel2,"a",@progbits
	.sectionflags	@""
	.align	4
.nv.constant0.main_kernel2:
	.zero		920


//--------------------- .nv.constant0.main_kernel1 --------------------------
	.section	.nv.constant0.main_kernel1,"a",@progbits
	.sectionflags	@""
	.align	4
.nv.constant0.main_kernel1:
	.zero		912


//--------------------- SYMBOLS --------------------------

	.type		.nv.reservedSmem.offset0,@object
	.size		.nv.reservedSmem.offset0,0x4
	.type		.nv.reservedSmem.cap,@object
	.size		.nv.reservedSmem.cap,0x4
